	.target	sm_90a

	.elftype	@"ET_EXEC"


//--------------------- .note.nv.tkinfo           --------------------------
	.section	.note.nv.tkinfo,"",@"SHT_NOTE"
	.sectionflags	@"SHF_NOTE_NV_TKINFO"
	.tkinfo
        /*0018*/ 	.word	0x00000002
        /*0030*/ 	.string	""
        /*0030*/ 	.string	"ptxas"
        /*0030*/ 	.string	"Cuda compilation tools, release 13.0, V13.0.88"
        /*0030*/ 	.string	"Build cuda_13.0.r13.0/compiler.36424714_0"
        /*0030*/ 	.string	"-arch sm_90a -m 64 "



//--------------------- .note.nv.cuinfo           --------------------------
	.section	.note.nv.cuinfo,"",@"SHT_NOTE"
	.sectionflags	@"SHF_NOTE_NV_CUINFO"
        /*0018*/ 	.short	0x0002
        /*001a*/ 	.short	0x005a
        /*001c*/ 	.short	0x0082
	.zero		2


//--------------------- .nv.info                  --------------------------
	.section	.nv.info,"",@"SHT_CUDA_INFO"
	.align	4


	//----- nvinfo : EIATTR_REGCOUNT
	.align		4
        /*0000*/ 	.byte	0x04, 0x2f
        /*0002*/ 	.short	(.L_15 - .L_14)
	.align		4
.L_14:
        /*0004*/ 	.word	index@(_ZN7cutlass13device_kernelINS_4gemm6kernel13GemmUniversalIN4cute5tupleIJiiiiEEENS1_10collective13CollectiveMmaINS1_34MainloopSm90TmaGmmaWarpSpecializedILi3ENS5_IJNS4_1CILi1EEESB_SB_EEENS1_35KernelTmaWarpSpecializedCooperativeEEENS5_IJNSA_ILi384EEENSA_ILi128EEENSA_ILi64EEEEEENS_6half_tENS5_IJlSB_lEEESJ_SK_NS4_8TiledMMAINS4_8MMA_AtomIJNS4_4SM904GMMA26MMA_64x128x16_F32F16F16_SSILNSO_5MajorE0ELSQ_0ELNSO_7ScaleInE1ELSR_1EEEEEENS4_6LayoutINS5_IJNSA_ILi2EEESB_SB_EEENS5_IJSB_NSA_ILi0EEESX_EEEEENS5_IJNS4_10UnderscoreES10_S10_EEEEENS4_13SM90_TMA_LOADENS4_14ComposedLayoutINS4_7SwizzleILi3ELi4ELi3EEENS4_18smem_ptr_flag_bitsILi16EEENSU_INS5_IJNSA_ILi8EEESH_EEENS5_IJSH_SB_EEEEEEEvNS4_8identityES13_S1D_vS1E_EENS_8epilogue10collective6detail29Sm90TmaWarpSpecializedAdapterINS1H_15DefaultEpilogueISJ_SK_SK_NS1G_6thread17LinearCombinationISJ_Li1EffLNS1L_9ScaleType4KindE0ELNS_15FloatRoundStyleE2ESJ_EENS1_15EpilogueDefaultEEEEEvvEEEEvNT_6ParamsE)
        /*0008*/ 	.word	0x000000a8


	//----- nvinfo : EIATTR_FRAME_SIZE
	.align		4
.L_15:
        /*000c*/ 	.byte	0x04, 0x11
        /*000e*/ 	.short	(.L_17 - .L_16)
	.align		4
.L_16:
        /*0010*/ 	.word	index@(_ZN7cutlass13device_kernelINS_4gemm6kernel13GemmUniversalIN4cute5tupleIJiiiiEEENS1_10collective13CollectiveMmaINS1_34MainloopSm90TmaGmmaWarpSpecializedILi3ENS5_IJNS4_1CILi1EEESB_SB_EEENS1_35KernelTmaWarpSpecializedCooperativeEEENS5_IJNSA_ILi384EEENSA_ILi128EEENSA_ILi64EEEEEENS_6half_tENS5_IJlSB_lEEESJ_SK_NS4_8TiledMMAINS4_8MMA_AtomIJNS4_4SM904GMMA26MMA_64x128x16_F32F16F16_SSILNSO_5MajorE0ELSQ_0ELNSO_7ScaleInE1ELSR_1EEEEEENS4_6LayoutINS5_IJNSA_ILi2EEESB_SB_EEENS5_IJSB_NSA_ILi0EEESX_EEEEENS5_IJNS4_10UnderscoreES10_S10_EEEEENS4_13SM90_TMA_LOADENS4_14ComposedLayoutINS4_7SwizzleILi3ELi4ELi3EEENS4_18smem_ptr_flag_bitsILi16EEENSU_INS5_IJNSA_ILi8EEESH_EEENS5_IJSH_SB_EEEEEEEvNS4_8identityES13_S1D_vS1E_EENS_8epilogue10collective6detail29Sm90TmaWarpSpecializedAdapterINS1H_15DefaultEpilogueISJ_SK_SK_NS1G_6thread17LinearCombinationISJ_Li1EffLNS1L_9ScaleType4KindE0ELNS_15FloatRoundStyleE2ESJ_EENS1_15EpilogueDefaultEEEEEvvEEEEvNT_6ParamsE)
        /*0014*/ 	.word	0x00000000


	//----- nvinfo : EIATTR_MIN_STACK_SIZE
	.align		4
.L_17:
        /*0018*/ 	.byte	0x04, 0x12
        /*001a*/ 	.short	(.L_19 - .L_18)
	.align		4
.L_18:
        /*001c*/ 	.word	index@(_ZN7cutlass13device_kernelINS_4gemm6kernel13GemmUniversalIN4cute5tupleIJiiiiEEENS1_10collective13CollectiveMmaINS1_34MainloopSm90TmaGmmaWarpSpecializedILi3ENS5_IJNS4_1CILi1EEESB_SB_EEENS1_35KernelTmaWarpSpecializedCooperativeEEENS5_IJNSA_ILi384EEENSA_ILi128EEENSA_ILi64EEEEEENS_6half_tENS5_IJlSB_lEEESJ_SK_NS4_8TiledMMAINS4_8MMA_AtomIJNS4_4SM904GMMA26MMA_64x128x16_F32F16F16_SSILNSO_5MajorE0ELSQ_0ELNSO_7ScaleInE1ELSR_1EEEEEENS4_6LayoutINS5_IJNSA_ILi2EEESB_SB_EEENS5_IJSB_NSA_ILi0EEESX_EEEEENS5_IJNS4_10UnderscoreES10_S10_EEEEENS4_13SM90_TMA_LOADENS4_14ComposedLayoutINS4_7SwizzleILi3ELi4ELi3EEENS4_18smem_ptr_flag_bitsILi16EEENSU_INS5_IJNSA_ILi8EEESH_EEENS5_IJSH_SB_EEEEEEEvNS4_8identityES13_S1D_vS1E_EENS_8epilogue10collective6detail29Sm90TmaWarpSpecializedAdapterINS1H_15DefaultEpilogueISJ_SK_SK_NS1G_6thread17LinearCombinationISJ_Li1EffLNS1L_9ScaleType4KindE0ELNS_15FloatRoundStyleE2ESJ_EENS1_15EpilogueDefaultEEEEEvvEEEEvNT_6ParamsE)
        /*0020*/ 	.word	0x00000000
.L_19:


//--------------------- .nv.compat                --------------------------
	.section	.nv.compat,"",@"SHT_CUDA_COMPAT_INFO"
	.align	4
        /*0000*/ 	.byte	0x02, 0x09, 0x01, 0x00, 0x02, 0x02, 0x04, 0x00, 0x02, 0x05, 0x05, 0x00, 0x03, 0x07, 0x01, 0x01
        /*0010*/ 	.byte	0x02, 0x03, 0x01, 0x00, 0x02, 0x06, 0x01, 0x00, 0x04, 0x0b, 0x08, 0x00, 0x00, 0x00, 0x00, 0x00
        /*0020*/ 	.byte	0x00, 0x00, 0x00, 0x00


//--------------------- .nv.info._ZN7cutlass13device_kernelINS_4gemm6kernel13GemmUniversalIN4cute5tupleIJiiiiEEENS1_10collective13CollectiveMmaINS1_34MainloopSm90TmaGmmaWarpSpecializedILi3ENS5_IJNS4_1CILi1EEESB_SB_EEENS1_35KernelTmaWarpSpecializedCooperativeEEENS5_IJNSA_ILi384EEENSA_ILi128EEENSA_ILi64EEEEEENS_6half_tENS5_IJlSB_lEEESJ_SK_NS4_8TiledMMAINS4_8MMA_AtomIJNS4_4SM904GMMA26MMA_64x128x16_F32F16F16_SSILNSO_5MajorE0ELSQ_0ELNSO_7ScaleInE1ELSR_1EEEEEENS4_6LayoutINS5_IJNSA_ILi2EEESB_SB_EEENS5_IJSB_NSA_ILi0EEESX_EEEEENS5_IJNS4_10UnderscoreES10_S10_EEEEENS4_13SM90_TMA_LOADENS4_14ComposedLayoutINS4_7SwizzleILi3ELi4ELi3EEENS4_18smem_ptr_flag_bitsILi16EEENSU_INS5_IJNSA_ILi8EEESH_EEENS5_IJSH_SB_EEEEEEEvNS4_8identityES13_S1D_vS1E_EENS_8epilogue10collective6detail29Sm90TmaWarpSpecializedAdapterINS1H_15DefaultEpilogueISJ_SK_SK_NS1G_6thread17LinearCombinationISJ_Li1EffLNS1L_9ScaleType4KindE0ELNS_15FloatRoundStyleE2ESJ_EENS1_15EpilogueDefaultEEEEEvvEEEEvNT_6ParamsE --------------------------
	.section	.nv.info._ZN7cutlass13device_kernelINS_4gemm6kernel13GemmUniversalIN4cute5tupleIJiiiiEEENS1_10collective13CollectiveMmaINS1_34MainloopSm90TmaGmmaWarpSpecializedILi3ENS5_IJNS4_1CILi1EEESB_SB_EEENS1_35KernelTmaWarpSpecializedCooperativeEEENS5_IJNSA_ILi384EEENSA_ILi128EEENSA_ILi64EEEEEENS_6half_tENS5_IJlSB_lEEESJ_SK_NS4_8TiledMMAINS4_8MMA_AtomIJNS4_4SM904GMMA26MMA_64x128x16_F32F16F16_SSILNSO_5MajorE0ELSQ_0ELNSO_7ScaleInE1ELSR_1EEEEEENS4_6LayoutINS5_IJNSA_ILi2EEESB_SB_EEENS5_IJSB_NSA_ILi0EEESX_EEEEENS5_IJNS4_10UnderscoreES10_S10_EEEEENS4_13SM90_TMA_LOADENS4_14ComposedLayoutINS4_7SwizzleILi3ELi4ELi3EEENS4_18smem_ptr_flag_bitsILi16EEENSU_INS5_IJNSA_ILi8EEESH_EEENS5_IJSH_SB_EEEEEEEvNS4_8identityES13_S1D_vS1E_EENS_8epilogue10collective6detail29Sm90TmaWarpSpecializedAdapterINS1H_15DefaultEpilogueISJ_SK_SK_NS1G_6thread17LinearCombinationISJ_Li1EffLNS1L_9ScaleType4KindE0ELNS_15FloatRoundStyleE2ESJ_EENS1_15EpilogueDefaultEEEEEvvEEEEvNT_6ParamsE,"",@"SHT_CUDA_INFO"
	.sectionflags	@""
	.align	4


	//----- nvinfo : EIATTR_CUDA_API_VERSION
	.align		4
        /*0000*/ 	.byte	0x04, 0x37
        /*0002*/ 	.short	(.L_21 - .L_20)
.L_20:
        /*0004*/ 	.word	0x00000082


	//----- nvinfo : EIATTR_KPARAM_INFO
	.align		4
.L_21:
        /*0008*/ 	.byte	0x04, 0x17
        /*000a*/ 	.short	(.L_23 - .L_22)
.L_22:
        /*000c*/ 	.word	0x00000000
        /*0010*/ 	.short	0x0000
        /*0012*/ 	.short	0x0070
        /*0014*/ 	.byte	0x00, 0xf0, 0x01, 0x10


	//----- nvinfo : EIATTR_SPARSE_MMA_MASK
	.align		4
.L_23:
        /*0018*/ 	.byte	0x03, 0x50
        /*001a*/ 	.short	0x0000


	//----- nvinfo : EIATTR_MAXREG_COUNT
	.align		4
        /*001c*/ 	.byte	0x03, 0x1b
        /*001e*/ 	.short	0x00a8


	//----- nvinfo : EIATTR_NUM_BARRIERS
	.align		4
        /*0020*/ 	.byte	0x02, 0x4c
        /*0022*/ 	.byte	0x01
	.zero		1


	//----- nvinfo : EIATTR_EXTERNS
	.align		4
        /*0024*/ 	.byte	0x04, 0x0f
        /*0026*/ 	.short	(.L_25 - .L_24)


	//   ....[0]....
	.align		4
.L_24:
        /*0028*/ 	.word	index@(__assertfail)


	//----- nvinfo : EIATTR_MERCURY_ISA_VERSION
	.align		4
.L_25:
        /*002c*/ 	.byte	0x03, 0x5f
        /*002e*/ 	.short	0x0101


	//----- nvinfo : EIATTR_INT_WARP_WIDE_INSTR_OFFSETS
	.align		4
        /*0030*/ 	.byte	0x04, 0x31
        /*0032*/ 	.short	(.L_27 - .L_26)


	//   ....[0]....
.L_26:
        /*0034*/ 	.word	0x000004d0


	//   ....[1]....
        /*0038*/ 	.word	0x000004e0


	//   ....[2]....
        /*003c*/ 	.word	0x00000570


	//----- nvinfo : EIATTR_COOP_GROUP_MASK_REGIDS
	.align		4
.L_27:
        /*0040*/ 	.byte	0x04, 0x29
        /*0042*/ 	.short	(.L_29 - .L_28)


	//   ....[0]....
.L_28:
        /*0044*/ 	.word	0xffffffff


	//   ....[1]....
        /*0048*/ 	.word	0xffffffff


	//   ....[2]....
        /*004c*/ 	.word	0xffffffff


	//   ....[3]....
        /*0050*/ 	.word	0xffffffff


	//   ....[4]....
        /*0054*/ 	.word	0xffffffff


	//----- nvinfo : EIATTR_COOP_GROUP_INSTR_OFFSETS
	.align		4
.L_29:
        /*0058*/ 	.byte	0x04, 0x28
        /*005a*/ 	.short	(.L_31 - .L_30)


	//   ....[0]....
.L_30:
        /*005c*/ 	.word	0x00000060


	//   ....[1]....
        /*0060*/ 	.word	0x00000070


	//   ....[2]....
        /*0064*/ 	.word	0x00000190


	//   ....[3]....
        /*0068*/ 	.word	0x00000380


	//   ....[4]....
        /*006c*/ 	.word	0x000010f0


	//----- nvinfo : EIATTR_REG_RECONFIG
	.align		4
.L_31:
        /*0070*/ 	.byte	0x01, 0x54
	.zero		2


	//----- nvinfo : EIATTR_SYSCALL_OFFSETS
	.align		4
        /*0074*/ 	.byte	0x04, 0x46
        /*0076*/ 	.short	(.L_33 - .L_32)


	//   ....[0]....
.L_32:
        /*0078*/ 	.word	0x000012b0


	//----- nvinfo : EIATTR_MBARRIER_INSTR_OFFSETS
	.align		4
.L_33:
        /*007c*/ 	.byte	0x04, 0x39
        /*007e*/ 	.short	(.L_35 - .L_34)


	//   ....[0]....
.L_34:
        /*0080*/ 	.word	0x00000310
        /*0084*/ 	.word	0x000000ff
        /*0088*/ 	.word	0x00000000
        /*008c*/ 	.short	0x0100
        /*008e*/ 	.byte	0x08
	.zero		1


	//   ....[1]....
        /*0090*/ 	.word	0x00000320
        /*0094*/ 	.word	0x000000ff
        /*0098*/ 	.word	0x00000018
        /*009c*/ 	.short	0x0100
        /*009e*/ 	.byte	0x08
	.zero		1


	//   ....[2]....
        /*00a0*/ 	.word	0x00000330
        /*00a4*/ 	.word	0x000000ff
        /*00a8*/ 	.word	0x00000008
        /*00ac*/ 	.short	0x0100
        /*00ae*/ 	.byte	0x08
	.zero		1


	//   ....[3]....
        /*00b0*/ 	.word	0x00000340
        /*00b4*/ 	.word	0x000000ff
        /*00b8*/ 	.word	0x00000020
        /*00bc*/ 	.short	0x0100
        /*00be*/ 	.byte	0x08
	.zero		1


	//   ....[4]....
        /*00c0*/ 	.word	0x00000350
        /*00c4*/ 	.word	0x000000ff
        /*00c8*/ 	.word	0x00000010
        /*00cc*/ 	.short	0x0100
        /*00ce*/ 	.byte	0x08
	.zero		1


	//   ....[5]....
        /*00d0*/ 	.word	0x00000360
        /*00d4*/ 	.word	0x000000ff
        /*00d8*/ 	.word	0x00000028
        /*00dc*/ 	.short	0x0100
        /*00de*/ 	.byte	0x08
	.zero		1


	//   ....[6]....
        /*00e0*/ 	.word	0x000005f0
        /*00e4*/ 	.word	0x000000ff
        /*00e8*/ 	.word	0x00000040
        /*00ec*/ 	.short	0x0100
        /*00ee*/ 	.byte	0x10
	.zero		1


	//   ....[7]....
        /*00f0*/ 	.word	0x00000660
        /*00f4*/ 	.word	0x000000ff
        /*00f8*/ 	.word	0x00000048
        /*00fc*/ 	.short	0x0100
        /*00fe*/ 	.byte	0x10
	.zero		1


	//   ....[8]....
        /*0100*/ 	.word	0x00001350
        /*0104*/ 	.word	0x00000003
        /*0108*/ 	.word	0x00000000
        /*010c*/ 	.short	0x010a
        /*010e*/ 	.byte	0x3f
	.zero		1


	//   ....[9]....
        /*0110*/ 	.word	0x00001390
        /*0114*/ 	.word	0x00000003
        /*0118*/ 	.word	0x00000000
        /*011c*/ 	.short	0x010a
        /*011e*/ 	.byte	0x3f
	.zero		1


	//   ....[10]....
        /*0120*/ 	.word	0x000019b0
        /*0124*/ 	.word	0x000000ff
        /*0128*/ 	.word	0x00000000
        /*012c*/ 	.short	0x010a
        /*012e*/ 	.byte	0x08
	.zero		1


	//   ....[11]....
        /*0130*/ 	.word	0x000019f0
        /*0134*/ 	.word	0x000000ff
        /*0138*/ 	.word	0x00000000
        /*013c*/ 	.short	0x010a
        /*013e*/ 	.byte	0x08
	.zero		1


	//   ....[12]....
        /*0140*/ 	.word	0x00001ee0
        /*0144*/ 	.word	0x000000ff
        /*0148*/ 	.word	0x00000000
        /*014c*/ 	.short	0x0101
        /*014e*/ 	.byte	0x07
	.zero		1


	//   ....[13]....
        /*0150*/ 	.word	0x000020f0
        /*0154*/ 	.word	0x000000ff
        /*0158*/ 	.word	0x00000000
        /*015c*/ 	.short	0x0101
        /*015e*/ 	.byte	0x06
	.zero		1


	//   ....[14]....
        /*0160*/ 	.word	0x0000e700
        /*0164*/ 	.word	0x0000000d
        /*0168*/ 	.word	0x00000018
        /*016c*/ 	.short	0x010a
        /*016e*/ 	.byte	0x3f
	.zero		1


	//   ....[15]....
        /*0170*/ 	.word	0x0000ea90
        /*0174*/ 	.word	0x00000004
        /*0178*/ 	.word	0x00000048
        /*017c*/ 	.short	0x0101
        /*017e*/ 	.byte	0x3f
	.zero		1


	//   ....[16]....
        /*0180*/ 	.word	0x0000f220
        /*0184*/ 	.word	0x00000007
        /*0188*/ 	.word	0x00000000
        /*018c*/ 	.short	0x010a
        /*018e*/ 	.byte	0x3f
	.zero		1


	//   ....[17]....
        /*0190*/ 	.word	0x0000f2a0
        /*0194*/ 	.word	0x00000009
        /*0198*/ 	.word	0x00000000
        /*019c*/ 	.short	0x010a
        /*019e*/ 	.byte	0x3f
	.zero		1


	//   ....[18]....
        /*01a0*/ 	.word	0x0000f330
        /*01a4*/ 	.word	0x00000003
        /*01a8*/ 	.word	0x00000000
        /*01ac*/ 	.short	0x010a
        /*01ae*/ 	.byte	0x3f
	.zero		1


	//   ....[19]....
        /*01b0*/ 	.word	0x0000f390
        /*01b4*/ 	.word	0x00000003
        /*01b8*/ 	.word	0x00000000
        /*01bc*/ 	.short	0x010a
        /*01be*/ 	.byte	0x3f
	.zero		1


	//   ....[20]....
        /*01c0*/ 	.word	0x0000f3f0
        /*01c4*/ 	.word	0x00000004
        /*01c8*/ 	.word	0x00000000
        /*01cc*/ 	.short	0x010a
        /*01ce*/ 	.byte	0x3f
	.zero		1


	//   ....[21]....
        /*01d0*/ 	.word	0x0000f4c0
        /*01d4*/ 	.word	0x0000000d
        /*01d8*/ 	.word	0x00000018
        /*01dc*/ 	.short	0x010a
        /*01de*/ 	.byte	0x3f
	.zero		1


	//   ....[22]....
        /*01e0*/ 	.word	0x0000f590
        /*01e4*/ 	.word	0x00000007
        /*01e8*/ 	.word	0x00000000
        /*01ec*/ 	.short	0x010a
        /*01ee*/ 	.byte	0x3f
	.zero		1


	//   ....[23]....
        /*01f0*/ 	.word	0x0000f5e0
        /*01f4*/ 	.word	0x00000009
        /*01f8*/ 	.word	0x00000000
        /*01fc*/ 	.short	0x010a
        /*01fe*/ 	.byte	0x3f
	.zero		1


	//----- nvinfo : EIATTR_NUM_MBARRIERS
	.align		4
.L_35:
        /*0200*/ 	.byte	0x03, 0x38
        /*0202*/ 	.short	0x0008


	//----- nvinfo : EIATTR_EXIT_INSTR_OFFSETS
	.align		4
        /*0204*/ 	.byte	0x04, 0x1c
        /*0206*/ 	.short	(.L_37 - .L_36)


	//   ....[0]....
.L_36:
        /*0208*/ 	.word	0x000006c0


	//   ....[1]....
        /*020c*/ 	.word	0x00001030


	//   ....[2]....
        /*0210*/ 	.word	0x0000dcb0


	//   ....[3]....
        /*0214*/ 	.word	0x0000e3a0


	//   ....[4]....
        /*0218*/ 	.word	0x0000f380


	//----- nvinfo : EIATTR_MAX_THREADS
	.align		4
.L_37:
        /*021c*/ 	.byte	0x04, 0x05
        /*021e*/ 	.short	(.L_39 - .L_38)
.L_38:
        /*0220*/ 	.word	0x00000180
        /*0224*/ 	.word	0x00000001
        /*0228*/ 	.word	0x00000001


	//----- nvinfo : EIATTR_CRS_STACK_SIZE
	.align		4
.L_39:
        /*022c*/ 	.byte	0x04, 0x1e
        /*022e*/ 	.short	(.L_41 - .L_40)
.L_40:
        /*0230*/ 	.word	0x00000000


	//----- nvinfo : EIATTR_CBANK_PARAM_SIZE
	.align		4
.L_41:
        /*0234*/ 	.byte	0x03, 0x19
        /*0236*/ 	.short	0x0470


	//----- nvinfo : EIATTR_PARAM_CBANK
	.align		4
        /*0238*/ 	.byte	0x04, 0x0a
        /*023a*/ 	.short	(.L_43 - .L_42)
	.align		4
.L_42:
        /*023c*/ 	.word	index@(.nv.constant0._ZN7cutlass13device_kernelINS_4gemm6kernel13GemmUniversalIN4cute5tupleIJiiiiEEENS1_10collective13CollectiveMmaINS1_34MainloopSm90TmaGmmaWarpSpecializedILi3ENS5_IJNS4_1CILi1EEESB_SB_EEENS1_35KernelTmaWarpSpecializedCooperativeEEENS5_IJNSA_ILi384EEENSA_ILi128EEENSA_ILi64EEEEEENS_6half_tENS5_IJlSB_lEEESJ_SK_NS4_8TiledMMAINS4_8MMA_AtomIJNS4_4SM904GMMA26MMA_64x128x16_F32F16F16_SSILNSO_5MajorE0ELSQ_0ELNSO_7ScaleInE1ELSR_1EEEEEENS4_6LayoutINS5_IJNSA_ILi2EEESB_SB_EEENS5_IJSB_NSA_ILi0EEESX_EEEEENS5_IJNS4_10UnderscoreES10_S10_EEEEENS4_13SM90_TMA_LOADENS4_14ComposedLayoutINS4_7SwizzleILi3ELi4ELi3EEENS4_18smem_ptr_flag_bitsILi16EEENSU_INS5_IJNSA_ILi8EEESH_EEENS5_IJSH_SB_EEEEEEEvNS4_8identityES13_S1D_vS1E_EENS_8epilogue10collective6detail29Sm90TmaWarpSpecializedAdapterINS1H_15DefaultEpilogueISJ_SK_SK_NS1G_6thread17LinearCombinationISJ_Li1EffLNS1L_9ScaleType4KindE0ELNS_15FloatRoundStyleE2ESJ_EENS1_15EpilogueDefaultEEEEEvvEEEEvNT_6ParamsE)
        /*0240*/ 	.short	0x0210
        /*0242*/ 	.short	0x0470


	//----- nvinfo : EIATTR_SW_WAR
	.align		4
.L_43:
        /*0244*/ 	.byte	0x04, 0x36
        /*0246*/ 	.short	(.L_45 - .L_44)
.L_44:
        /*0248*/ 	.word	0x00000008
.L_45:


//--------------------- .nv.callgraph             --------------------------
	.section	.nv.callgraph,"",@"SHT_CUDA_CALLGRAPH"
	.align	4
	.sectionentsize	8
	.align		4
        /*0000*/ 	.word	0x00000000
	.align		4
        /*0004*/ 	.word	0xffffffff
	.align		4
        /*0008*/ 	.word	index@(_ZN7cutlass13device_kernelINS_4gemm6kernel13GemmUniversalIN4cute5tupleIJiiiiEEENS1_10collective13CollectiveMmaINS1_34MainloopSm90TmaGmmaWarpSpecializedILi3ENS5_IJNS4_1CILi1EEESB_SB_EEENS1_35KernelTmaWarpSpecializedCooperativeEEENS5_IJNSA_ILi384EEENSA_ILi128EEENSA_ILi64EEEEEENS_6half_tENS5_IJlSB_lEEESJ_SK_NS4_8TiledMMAINS4_8MMA_AtomIJNS4_4SM904GMMA26MMA_64x128x16_F32F16F16_SSILNSO_5MajorE0ELSQ_0ELNSO_7ScaleInE1ELSR_1EEEEEENS4_6LayoutINS5_IJNSA_ILi2EEESB_SB_EEENS5_IJSB_NSA_ILi0EEESX_EEEEENS5_IJNS4_10UnderscoreES10_S10_EEEEENS4_13SM90_TMA_LOADENS4_14ComposedLayoutINS4_7SwizzleILi3ELi4ELi3EEENS4_18smem_ptr_flag_bitsILi16EEENSU_INS5_IJNSA_ILi8EEESH_EEENS5_IJSH_SB_EEEEEEEvNS4_8identityES13_S1D_vS1E_EENS_8epilogue10collective6detail29Sm90TmaWarpSpecializedAdapterINS1H_15DefaultEpilogueISJ_SK_SK_NS1G_6thread17LinearCombinationISJ_Li1EffLNS1L_9ScaleType4KindE0ELNS_15FloatRoundStyleE2ESJ_EENS1_15EpilogueDefaultEEEEEvvEEEEvNT_6ParamsE)
	.align		4
        /*000c*/ 	.word	index@(__assertfail)
	.align		4
        /*0010*/ 	.word	0x00000000
	.align		4
        /*0014*/ 	.word	0xfffffffe
	.align		4
        /*0018*/ 	.word	0x00000000
	.align		4
        /*001c*/ 	.word	0xfffffffd
	.align		4
        /*0020*/ 	.word	0x00000000
	.align		4
        /*0024*/ 	.word	0xfffffffc


//--------------------- .nv.constant4             --------------------------
	.section	.nv.constant4,"a",@progbits
	.align	8
	.align		8
.nv.constant4:
        /*0000*/ 	.dword	__assertfail
	.align		8
        /*0008*/ 	.dword	__unnamed_1
	.align		8
        /*0010*/ 	.dword	_ZN39_INTERNAL_52fcedab_4_k_cu_9f2c3231_98994cuda3std3__45__cpo5beginE
	.align		8
        /*0018*/ 	.dword	_ZN39_INTERNAL_52fcedab_4_k_cu_9f2c3231_98994cuda3std3__45__cpo3endE
	.align		8
        /*0020*/ 	.dword	_ZN39_INTERNAL_52fcedab_4_k_cu_9f2c3231_98994cuda3std3__45__cpo6cbeginE
	.align		8
        /*0028*/ 	.dword	_ZN39_INTERNAL_52fcedab_4_k_cu_9f2c3231_98994cuda3std3__45__cpo4cendE
	.align		8
        /*0030*/ 	.dword	_ZN39_INTERNAL_52fcedab_4_k_cu_9f2c3231_98994cuda3std3__441_GLOBAL__N__52fcedab_4_k_cu_9f2c3231_98996ignoreE
	.align		8
        /*0038*/ 	.dword	_ZN39_INTERNAL_52fcedab_4_k_cu_9f2c3231_98994cuda3std3__419piecewise_constructE
	.align		8
        /*0040*/ 	.dword	_ZN39_INTERNAL_52fcedab_4_k_cu_9f2c3231_98994cuda3std3__48in_placeE
	.align		8
        /*0048*/ 	.dword	_ZN39_INTERNAL_52fcedab_4_k_cu_9f2c3231_98994cuda3std6ranges3__45__cpo4swapE
	.align		8
        /*0050*/ 	.dword	_ZN39_INTERNAL_52fcedab_4_k_cu_9f2c3231_98994cuda3std6ranges3__45__cpo9iter_moveE
	.align		8
        /*0058*/ 	.dword	_ZN39_INTERNAL_52fcedab_4_k_cu_9f2c3231_98994cute7productE
	.align		8
        /*0060*/ 	.dword	_ZN39_INTERNAL_52fcedab_4_k_cu_9f2c3231_98994cute1_E
	.align		8
        /*0068*/ 	.dword	$str$22
	.align		8
        /*0070*/ 	.dword	$str$23


//--------------------- .text._ZN7cutlass13device_kernelINS_4gemm6kernel13GemmUniversalIN4cute5tupleIJiiiiEEENS1_10collective13CollectiveMmaINS1_34MainloopSm90TmaGmmaWarpSpecializedILi3ENS5_IJNS4_1CILi1EEESB_SB_EEENS1_35KernelTmaWarpSpecializedCooperativeEEENS5_IJNSA_ILi384EEENSA_ILi128EEENSA_ILi64EEEEEENS_6half_tENS5_IJlSB_lEEESJ_SK_NS4_8TiledMMAINS4_8MMA_AtomIJNS4_4SM904GMMA26MMA_64x128x16_F32F16F16_SSILNSO_5MajorE0ELSQ_0ELNSO_7ScaleInE1ELSR_1EEEEEENS4_6LayoutINS5_IJNSA_ILi2EEESB_SB_EEENS5_IJSB_NSA_ILi0EEESX_EEEEENS5_IJNS4_10UnderscoreES10_S10_EEEEENS4_13SM90_TMA_LOADENS4_14ComposedLayoutINS4_7SwizzleILi3ELi4ELi3EEENS4_18smem_ptr_flag_bitsILi16EEENSU_INS5_IJNSA_ILi8EEESH_EEENS5_IJSH_SB_EEEEEEEvNS4_8identityES13_S1D_vS1E_EENS_8epilogue10collective6detail29Sm90TmaWarpSpecializedAdapterINS1H_15DefaultEpilogueISJ_SK_SK_NS1G_6thread17LinearCombinationISJ_Li1EffLNS1L_9ScaleType4KindE0ELNS_15FloatRoundStyleE2ESJ_EENS1_15EpilogueDefaultEEEEEvvEEEEvNT_6ParamsE --------------------------
	.section	.text._ZN7cutlass13device_kernelINS_4gemm6kernel13GemmUniversalIN4cute5tupleIJiiiiEEENS1_10collective13CollectiveMmaINS1_34MainloopSm90TmaGmmaWarpSpecializedILi3ENS5_IJNS4_1CILi1EEESB_SB_EEENS1_35KernelTmaWarpSpecializedCooperativeEEENS5_IJNSA_ILi384EEENSA_ILi128EEENSA_ILi64EEEEEENS_6half_tENS5_IJlSB_lEEESJ_SK_NS4_8TiledMMAINS4_8MMA_AtomIJNS4_4SM904GMMA26MMA_64x128x16_F32F16F16_SSILNSO_5MajorE0ELSQ_0ELNSO_7ScaleInE1ELSR_1EEEEEENS4_6LayoutINS5_IJNSA_ILi2EEESB_SB_EEENS5_IJSB_NSA_ILi0EEESX_EEEEENS5_IJNS4_10UnderscoreES10_S10_EEEEENS4_13SM90_TMA_LOADENS4_14ComposedLayoutINS4_7SwizzleILi3ELi4ELi3EEENS4_18smem_ptr_flag_bitsILi16EEENSU_INS5_IJNSA_ILi8EEESH_EEENS5_IJSH_SB_EEEEEEEvNS4_8identityES13_S1D_vS1E_EENS_8epilogue10collective6detail29Sm90TmaWarpSpecializedAdapterINS1H_15DefaultEpilogueISJ_SK_SK_NS1G_6thread17LinearCombinationISJ_Li1EffLNS1L_9ScaleType4KindE0ELNS_15FloatRoundStyleE2ESJ_EENS1_15EpilogueDefaultEEEEEvvEEEEvNT_6ParamsE,"ax",@progbits
	.align	128
.text._ZN7cutlass13device_kernelINS_4gemm6kernel13GemmUniversalIN4cute5tupleIJiiiiEEENS1_10collective13CollectiveMmaINS1_34MainloopSm90TmaGmmaWarpSpecializedILi3ENS5_IJNS4_1CILi1EEESB_SB_EEENS1_35KernelTmaWarpSpecializedCooperativeEEENS5_IJNSA_ILi384EEENSA_ILi128EEENSA_ILi64EEEEEENS_6half_tENS5_IJlSB_lEEESJ_SK_NS4_8TiledMMAINS4_8MMA_AtomIJNS4_4SM904GMMA26MMA_64x128x16_F32F16F16_SSILNSO_5MajorE0ELSQ_0ELNSO_7ScaleInE1ELSR_1EEEEEENS4_6LayoutINS5_IJNSA_ILi2EEESB_SB_EEENS5_IJSB_NSA_ILi0EEESX_EEEEENS5_IJNS4_10UnderscoreES10_S10_EEEEENS4_13SM90_TMA_LOADENS4_14ComposedLayoutINS4_7SwizzleILi3ELi4ELi3EEENS4_18smem_ptr_flag_bitsILi16EEENSU_INS5_IJNSA_ILi8EEESH_EEENS5_IJSH_SB_EEEEEEEvNS4_8identityES13_S1D_vS1E_EENS_8epilogue10collective6detail29Sm90TmaWarpSpecializedAdapterINS1H_15DefaultEpilogueISJ_SK_SK_NS1G_6thread17LinearCombinationISJ_Li1EffLNS1L_9ScaleType4KindE0ELNS_15FloatRoundStyleE2ESJ_EENS1_15EpilogueDefaultEEEEEvvEEEEvNT_6ParamsE:
        .type           _ZN7cutlass13device_kernelINS_4gemm6kernel13GemmUniversalIN4cute5tupleIJiiiiEEENS1_10collective13CollectiveMmaINS1_34MainloopSm90TmaGmmaWarpSpecializedILi3ENS5_IJNS4_1CILi1EEESB_SB_EEENS1_35KernelTmaWarpSpecializedCooperativeEEENS5_IJNSA_ILi384EEENSA_ILi128EEENSA_ILi64EEEEEENS_6half_tENS5_IJlSB_lEEESJ_SK_NS4_8TiledMMAINS4_8MMA_AtomIJNS4_4SM904GMMA26MMA_64x128x16_F32F16F16_SSILNSO_5MajorE0ELSQ_0ELNSO_7ScaleInE1ELSR_1EEEEEENS4_6LayoutINS5_IJNSA_ILi2EEESB_SB_EEENS5_IJSB_NSA_ILi0EEESX_EEEEENS5_IJNS4_10UnderscoreES10_S10_EEEEENS4_13SM90_TMA_LOADENS4_14ComposedLayoutINS4_7SwizzleILi3ELi4ELi3EEENS4_18smem_ptr_flag_bitsILi16EEENSU_INS5_IJNSA_ILi8EEESH_EEENS5_IJSH_SB_EEEEEEEvNS4_8identityES13_S1D_vS1E_EENS_8epilogue10collective6detail29Sm90TmaWarpSpecializedAdapterINS1H_15DefaultEpilogueISJ_SK_SK_NS1G_6thread17LinearCombinationISJ_Li1EffLNS1L_9ScaleType4KindE0ELNS_15FloatRoundStyleE2ESJ_EENS1_15EpilogueDefaultEEEEEvvEEEEvNT_6ParamsE,@function
        .size           _ZN7cutlass13device_kernelINS_4gemm6kernel13GemmUniversalIN4cute5tupleIJiiiiEEENS1_10collective13CollectiveMmaINS1_34MainloopSm90TmaGmmaWarpSpecializedILi3ENS5_IJNS4_1CILi1EEESB_SB_EEENS1_35KernelTmaWarpSpecializedCooperativeEEENS5_IJNSA_ILi384EEENSA_ILi128EEENSA_ILi64EEEEEENS_6half_tENS5_IJlSB_lEEESJ_SK_NS4_8TiledMMAINS4_8MMA_AtomIJNS4_4SM904GMMA26MMA_64x128x16_F32F16F16_SSILNSO_5MajorE0ELSQ_0ELNSO_7ScaleInE1ELSR_1EEEEEENS4_6LayoutINS5_IJNSA_ILi2EEESB_SB_EEENS5_IJSB_NSA_ILi0EEESX_EEEEENS5_IJNS4_10UnderscoreES10_S10_EEEEENS4_13SM90_TMA_LOADENS4_14ComposedLayoutINS4_7SwizzleILi3ELi4ELi3EEENS4_18smem_ptr_flag_bitsILi16EEENSU_INS5_IJNSA_ILi8EEESH_EEENS5_IJSH_SB_EEEEEEEvNS4_8identityES13_S1D_vS1E_EENS_8epilogue10collective6detail29Sm90TmaWarpSpecializedAdapterINS1H_15DefaultEpilogueISJ_SK_SK_NS1G_6thread17LinearCombinationISJ_Li1EffLNS1L_9ScaleType4KindE0ELNS_15FloatRoundStyleE2ESJ_EENS1_15EpilogueDefaultEEEEEvvEEEEvNT_6ParamsE,(.L_x_204 - _ZN7cutlass13device_kernelINS_4gemm6kernel13GemmUniversalIN4cute5tupleIJiiiiEEENS1_10collective13CollectiveMmaINS1_34MainloopSm90TmaGmmaWarpSpecializedILi3ENS5_IJNS4_1CILi1EEESB_SB_EEENS1_35KernelTmaWarpSpecializedCooperativeEEENS5_IJNSA_ILi384EEENSA_ILi128EEENSA_ILi64EEEEEENS_6half_tENS5_IJlSB_lEEESJ_SK_NS4_8TiledMMAINS4_8MMA_AtomIJNS4_4SM904GMMA26MMA_64x128x16_F32F16F16_SSILNSO_5MajorE0ELSQ_0ELNSO_7ScaleInE1ELSR_1EEEEEENS4_6LayoutINS5_IJNSA_ILi2EEESB_SB_EEENS5_IJSB_NSA_ILi0EEESX_EEEEENS5_IJNS4_10UnderscoreES10_S10_EEEEENS4_13SM90_TMA_LOADENS4_14ComposedLayoutINS4_7SwizzleILi3ELi4ELi3EEENS4_18smem_ptr_flag_bitsILi16EEENSU_INS5_IJNSA_ILi8EEESH_EEENS5_IJSH_SB_EEEEEEEvNS4_8identityES13_S1D_vS1E_EENS_8epilogue10collective6detail29Sm90TmaWarpSpecializedAdapterINS1H_15DefaultEpilogueISJ_SK_SK_NS1G_6thread17LinearCombinationISJ_Li1EffLNS1L_9ScaleType4KindE0ELNS_15FloatRoundStyleE2ESJ_EENS1_15EpilogueDefaultEEEEEvvEEEEvNT_6ParamsE)
        .other          _ZN7cutlass13device_kernelINS_4gemm6kernel13GemmUniversalIN4cute5tupleIJiiiiEEENS1_10collective13CollectiveMmaINS1_34MainloopSm90TmaGmmaWarpSpecializedILi3ENS5_IJNS4_1CILi1EEESB_SB_EEENS1_35KernelTmaWarpSpecializedCooperativeEEENS5_IJNSA_ILi384EEENSA_ILi128EEENSA_ILi64EEEEEENS_6half_tENS5_IJlSB_lEEESJ_SK_NS4_8TiledMMAINS4_8MMA_AtomIJNS4_4SM904GMMA26MMA_64x128x16_F32F16F16_SSILNSO_5MajorE0ELSQ_0ELNSO_7ScaleInE1ELSR_1EEEEEENS4_6LayoutINS5_IJNSA_ILi2EEESB_SB_EEENS5_IJSB_NSA_ILi0EEESX_EEEEENS5_IJNS4_10UnderscoreES10_S10_EEEEENS4_13SM90_TMA_LOADENS4_14ComposedLayoutINS4_7SwizzleILi3ELi4ELi3EEENS4_18smem_ptr_flag_bitsILi16EEENSU_INS5_IJNSA_ILi8EEESH_EEENS5_IJSH_SB_EEEEEEEvNS4_8identityES13_S1D_vS1E_EENS_8epilogue10collective6detail29Sm90TmaWarpSpecializedAdapterINS1H_15DefaultEpilogueISJ_SK_SK_NS1G_6thread17LinearCombinationISJ_Li1EffLNS1L_9ScaleType4KindE0ELNS_15FloatRoundStyleE2ESJ_EENS1_15EpilogueDefaultEEEEEvvEEEEvNT_6ParamsE,@"STO_CUDA_ENTRY STV_DEFAULT"
_ZN7cutlass13device_kernelINS_4gemm6kernel13GemmUniversalIN4cute5tupleIJiiiiEEENS1_10collective13CollectiveMmaINS1_34MainloopSm90TmaGmmaWarpSpecializedILi3ENS5_IJNS4_1CILi1EEESB_SB_EEENS1_35KernelTmaWarpSpecializedCooperativeEEENS5_IJNSA_ILi384EEENSA_ILi128EEENSA_ILi64EEEEEENS_6half_tENS5_IJlSB_lEEESJ_SK_NS4_8TiledMMAINS4_8MMA_AtomIJNS4_4SM904GMMA26MMA_64x128x16_F32F16F16_SSILNSO_5MajorE0ELSQ_0ELNSO_7ScaleInE1ELSR_1EEEEEENS4_6LayoutINS5_IJNSA_ILi2EEESB_SB_EEENS5_IJSB_NSA_ILi0EEESX_EEEEENS5_IJNS4_10UnderscoreES10_S10_EEEEENS4_13SM90_TMA_LOADENS4_14ComposedLayoutINS4_7SwizzleILi3ELi4ELi3EEENS4_18smem_ptr_flag_bitsILi16EEENSU_INS5_IJNSA_ILi8EEESH_EEENS5_IJSH_SB_EEEEEEEvNS4_8identityES13_S1D_vS1E_EENS_8epilogue10collective6detail29Sm90TmaWarpSpecializedAdapterINS1H_15DefaultEpilogueISJ_SK_SK_NS1G_6thread17LinearCombinationISJ_Li1EffLNS1L_9ScaleType4KindE0ELNS_15FloatRoundStyleE2ESJ_EENS1_15EpilogueDefaultEEEEEvvEEEEvNT_6ParamsE:
[----:B------:R-:W0:Y:S01]  /*0000*/  LDC R1, c[0x0][0x28] ;  /* 0x00000a00ff017b82 */ /* 0x000e220000000800 */
[----:B------:R-:W1:Y:S01]  /*0010*/  S2R R2, SR_TID.X ;  /* 0x0000000000027919 */ /* 0x000e620000002100 */
[----:B------:R-:W-:Y:S01]  /*0020*/  ELECT P0, URZ, PT ;  /* 0x00000000003f782f */ /* 0x000fe20003800000 */
[----:B------:R-:W-:Y:S01]  /*0030*/  BSSY B0, `(.L_x_0) ;  /* 0x0000015000007945 */ /* 0x000fe20003800000 */
[--C-:B-1----:R-:W-:Y:S02]  /*0040*/  SHF.R.U32.HI R0, RZ, 0x5, R2.reuse ;  /* 0x00000005ff007819 */ /* 0x102fe40000011602 */
[----:B------:R-:W-:-:S03]  /*0050*/  SHF.R.U32.HI R18, RZ, 0x7, R2 ;  /* 0x00000007ff127819 */ /* 0x000fc60000011602 */
[----:B------:R-:W1:Y:S04]  /*0060*/  SHFL.IDX PT, R4, R0, RZ, 0x1f ;  /* 0x00001fff00047589 */ /* 0x000e6800000e0000 */
[----:B------:R-:W2:Y:S01]  /*0070*/  SHFL.IDX PT, R3, R18, RZ, 0x1f ;  /* 0x00001fff12037589 */ /* 0x000ea200000e0000 */
[----:B-1----:R-:W-:Y:S02]  /*0080*/  R2UR UR10, R4 ;  /* 0x00000000040a72ca */ /* 0x002fe400000e0000 */
[----:B--2---:R-:W-:-:S11]  /*0090*/  R2UR UR5, R3 ;  /* 0x00000000030572ca */ /* 0x004fd600000e0000 */
[----:B------:R-:W-:Y:S02]  /*00a0*/  USHF.R.S32.HI UR4, URZ, 0x1f, UR10 ;  /* 0x0000001f3f047899 */ /* 0x000fe4000801140a */
[----:B------:R-:W-:Y:S02]  /*00b0*/  ISETP.NE.OR P0, PT, RZ, UR10, !P0 ;  /* 0x0000000aff007c0c */ /* 0x000fe4000c705670 */
[----:B------:R-:W-:-:S04]  /*00c0*/  ULEA.HI UR4, UR4, UR10, URZ, 0x2 ;  /* 0x0000000a04047291 */ /* 0x000fc8000f8f103f */
[----:B------:R-:W-:-:S04]  /*00d0*/  ULOP3.LUT UR4, UR4, 0xfffffffc, URZ, 0xc0, !UPT ;  /* 0xfffffffc04047892 */ /* 0x000fc8000f8ec03f */
[----:B------:R-:W-:-:S03]  /*00e0*/  UIADD3 UR10, UR10, -UR4, URZ ;  /* 0x800000040a0a7290 */ /* 0x000fc6000fffe03f */
[----:B0-----:R-:W-:Y:S09]  /*00f0*/  @P0 BRA `(.L_x_1) ;  /* 0x0000000000200947 */ /* 0x001ff20003800000 */
[----:B------:R-:W-:Y:S02]  /*0100*/  ULDC.64 UR6, c[0x0][0x198] ;  /* 0x0000660000067ab9 */ /* 0x000fe40000000a00 */
[----:B------:R-:W-:Y:S02]  /*0110*/  UIADD3 UR8, UP0, UR6, 0xf0, URZ ;  /* 0x000000f006087890 */ /* 0x000fe4000ff1e03f */
[----:B------:R-:W-:Y:S02]  /*0120*/  UIADD3 UR6, UP1, UR6, 0x1f0, URZ ;  /* 0x000001f006067890 */ /* 0x000fe4000ff3e03f */
[----:B------:R-:W-:Y:S02]  /*0130*/  UIADD3.X UR9, URZ, UR7, URZ, UP0, !UPT ;  /* 0x000000073f097290 */ /* 0x000fe400087fe43f */
[----:B------:R-:W-:-:S07]  /*0140*/  UIADD3.X UR7, URZ, UR7, URZ, UP1, !UPT ;  /* 0x000000073f077290 */ /* 0x000fce0008ffe43f */
[----:B------:R0:W-:Y:S02]  /*0150*/  UTMACCTL.PF [UR8] ;  /* 0x00000000080079b9 */ /* 0x0001e40008040000 */
[----:B------:R0:W-:Y:S02]  /*0160*/  UTMACCTL.PF [UR6] ;  /* 0x00000000060079b9 */ /* 0x0001e40008040000 */
[----:B0-----:R-:W-:Y:S01]  /*0170*/  NOP ;  /* 0x0000000000007918 */ /* 0x001fe20000000000 */
.L_x_1:
[----:B------:R-:W-:Y:S05]  /*0180*/  BSYNC B0 ;  /* 0x0000000000007941 */ /* 0x000fea0003800000 */
.L_x_0:
[----:B------:R-:W0:Y:S01]  /*0190*/  SHFL.IDX PT, R3, R0, RZ, 0x1f ;  /* 0x00001fff00037589 */ /* 0x000e2200000e0000 */
[----:B------:R-:W-:Y:S01]  /*01a0*/  UISETP.NE.AND UP0, UPT, UR10, 0x3, UPT ;  /* 0x000000030a00788c */ /* 0x000fe2000bf05270 */
[----:B------:R-:W-:Y:S01]  /*01b0*/  ISETP.NE.AND P1, PT, RZ, UR5, PT ;  /* 0x00000005ff007c0c */ /* 0x000fe2000bf25270 */
[----:B------:R-:W-:Y:S02]  /*01c0*/  UIADD3 UR18, UR5, -0x1, URZ ;  /* 0xffffffff05127890 */ /* 0x000fe4000fffe03f */
[----:B------:R-:W-:Y:S02]  /*01d0*/  UISETP.EQ.OR UP0, UPT, UR10, URZ, !UP0 ;  /* 0x0000003f0a00728c */ /* 0x000fe4000c702670 */
[----:B------:R-:W-:Y:S02]  /*01e0*/  UISETP.GE.U32.AND UP1, UPT, UR18, 0x2, UPT ;  /* 0x000000021200788c */ /* 0x000fe4000bf26070 */
[----:B------:R-:W-:-:S04]  /*01f0*/  UISETP.EQ.AND UP0, UPT, UR5, URZ, UP0 ;  /* 0x0000003f0500728c */ /* 0x000fc80008702270 */
[----:B------:R-:W-:-:S04]  /*0200*/  USEL UR40, URZ, 0x1, !UP0 ;  /* 0x000000013f287887 */ /* 0x000fc8000c000000 */
[----:B------:R-:W-:Y:S01]  /*0210*/  USEL UR40, UR40, 0x2, UP1 ;  /* 0x0000000228287887 */ /* 0x000fe20008800000 */
[----:B0-----:R-:W-:-:S13]  /*0220*/  ISETP.NE.AND P0, PT, R3, RZ, PT ;  /* 0x000000ff0300720c */ /* 0x001fda0003f05270 */
[----:B------:R-:W-:Y:S05]  /*0230*/  @P0 BRA `(.L_x_2) ;  /* 0x0000000000500947 */ /* 0x000fea0003800000 */
[----:B------:R-:W0:Y:S01]  /*0240*/  S2UR UR8, SR_CgaCtaId ;  /* 0x00000000000879c3 */ /* 0x000e220000008800 */
[----:B------:R-:W-:Y:S01]  /*0250*/  UMOV UR4, 0x400 ;  /* 0x0000040000047882 */ /* 0x000fe20000000000 */
[----:B------:R-:W-:Y:S01]  /*0260*/  UMOV UR5, 0x1 ;  /* 0x0000000100057882 */ /* 0x000fe20000000000 */
[----:B------:R-:W-:Y:S01]  /*0270*/  UMOV UR6, 0x100 ;  /* 0x0000010000067882 */ /* 0x000fe20000000000 */
[----:B------:R-:W-:Y:S01]  /*0280*/  ELECT P0, URZ, PT ;  /* 0x00000000003f782f */ /* 0x000fe20003800000 */
[----:B------:R-:W-:-:S04]  /*0290*/  UIADD3 UR6, -UR6, 0x100000, URZ ;  /* 0x0010000006067890 */ /* 0x000fc8000fffe13f */
[----:B------:R-:W-:Y:S02]  /*02a0*/  USHF.L.U32 UR7, UR6, 0xb, URZ ;  /* 0x0000000b06077899 */ /* 0x000fe4000800063f */
[----:B------:R-:W-:Y:S02]  /*02b0*/  USHF.L.U32 UR6, UR6, 0x1, URZ ;  /* 0x0000000106067899 */ /* 0x000fe4000800063f */
[----:B0-----:R-:W-:Y:S02]  /*02c0*/  ULEA UR8, UR8, UR4, 0x18 ;  /* 0x0000000408087291 */ /* 0x001fe4000f8ec03f */
[----:B------:R-:W-:-:S04]  /*02d0*/  UIADD3 UR4, -UR5, 0x100000, URZ ;  /* 0x0010000005047890 */ /* 0x000fc8000fffe13f */
[----:B------:R-:W-:Y:S02]  /*02e0*/  USHF.L.U32 UR5, UR4, 0xb, URZ ;  /* 0x0000000b04057899 */ /* 0x000fe4000800063f */
[----:B------:R-:W-:Y:S01]  /*02f0*/  USHF.L.U32 UR4, UR4, 0x1, URZ ;  /* 0x0000000104047899 */ /* 0x000fe2000800063f */
[----:B------:R-:W0:Y:S11]  /*0300*/  FENCE.VIEW.ASYNC.S ;  /* 0x00000000000073c6 */ /* 0x000e360000000000 */
[----:B0-----:R0:W1:Y:S01]  /*0310*/  SYNCS.EXCH.64 URZ, [UR8], UR4 ;  /* 0x00000004083f75b2 */ /* 0x0010620008000100 */
[----:B------:R0:W2:Y:S01]  /*0320*/  SYNCS.EXCH.64 URZ, [UR8+0x18], UR6 ;  /* 0x00001806083f75b2 */ /* 0x0000a20008000100 */
[----:B------:R0:W3:Y:S01]  /*0330*/  SYNCS.EXCH.64 URZ, [UR8+0x8], UR4 ;  /* 0x00000804083f75b2 */ /* 0x0000e20008000100 */
[----:B------:R0:W4:Y:S01]  /*0340*/  SYNCS.EXCH.64 URZ, [UR8+0x20], UR6 ;  /* 0x00002006083f75b2 */ /* 0x0001220008000100 */
[----:B------:R0:W0:Y:S01]  /*0350*/  SYNCS.EXCH.64 URZ, [UR8+0x10], UR4 ;  /* 0x00001004083f75b2 */ /* 0x0000220008000100 */
[----:B------:R0:W0:Y:S01]  /*0360*/  SYNCS.EXCH.64 URZ, [UR8+0x28], UR6 ;  /* 0x00002806083f75b2 */ /* 0x0000220008000100 */
[----:B------:R-:W-:Y:S01]  /*0370*/  NOP ;  /* 0x0000000000007918 */ /* 0x000fe20000000000 */
.L_x_2:
[----:B------:R-:W5:Y:S01]  /*0380*/  SHFL.IDX PT, R0, R0, RZ, 0x1f ;  /* 0x00001fff00007589 */ /* 0x000f6200000e0000 */
[----:B------:R-:W-:Y:S01]  /*0390*/  ELECT P0, URZ, PT ;  /* 0x00000000003f782f */ /* 0x000fe20003800000 */
[----:B------:R-:W1:Y:S01]  /*03a0*/  S2UR UR17, SR_CTAID.Y ;  /* 0x00000000001179c3 */ /* 0x000e620000002600 */
[----:B0-----:R-:W-:Y:S01]  /*03b0*/  ULDC UR5, c[0x0][0x65c] ;  /* 0x0001970000057ab9 */ /* 0x001fe20000000800 */
[----:B------:R-:W-:Y:S01]  /*03c0*/  UMOV UR12, 0x20 ;  /* 0x00000020000c7882 */ /* 0x000fe20000000000 */
[----:B------:R-:W-:Y:S01]  /*03d0*/  UISETP.NE.AND UP2, UPT, UR5, 0x1, UPT ;  /* 0x000000010500788c */ /* 0x000fe2000bf45270 */
[----:B------:R-:W-:Y:S01]  /*03e0*/  NOP ;  /* 0x0000000000007918 */ /* 0x000fe20000000000 */
[----:B------:R-:W-:Y:S02]  /*03f0*/  NOP ;  /* 0x0000000000007918 */ /* 0x000fe40000000000 */
[----:B------:R-:W-:Y:S01]  /*0400*/  UP2UR UR41, UPR, URZ, 0x4 ;  /* 0x000000043f297883 */ /* 0x000fe20008000000 */
[----:B------:R-:W0:Y:S01]  /*0410*/  S2UR UR4, SR_CTAID.X ;  /* 0x00000000000479c3 */ /* 0x000e220000002500 */
[----:B------:R-:W-:-:S02]  /*0420*/  PLOP3.LUT P2, PT, PT, PT, UP2, 0x80, 0x0 ;  /* 0x000000000000781c */ /* 0x000fc40003f4f028 */
[----:B------:R-:W-:Y:S02]  /*0430*/  PLOP3.LUT P3, PT, PT, PT, UP2, 0x80, 0x0 ;  /* 0x000000000000781c */ /* 0x000fe40003f6f028 */
[----:B------:R-:W-:Y:S01]  /*0440*/  PLOP3.LUT P4, PT, PT, PT, UP2, 0x80, 0x0 ;  /* 0x000000000000781c */ /* 0x000fe20003f8f028 */
[----:B------:R-:W-:Y:S01]  /*0450*/  @UP2 ULDC UR14, c[0x0][0x10] ;  /* 0x00000400000e2ab9 */ /* 0x000fe20000000800 */
[----:B------:R-:W-:Y:S01]  /*0460*/  @UP2 UMOV UR9, URZ ;  /* 0x0000003f00092c82 */ /* 0x000fe20008000000 */
[----:B------:R-:W-:Y:S01]  /*0470*/  @!UP2 ULDC UR11, c[0x0][0xc] ;  /* 0x00000300000baab9 */ /* 0x000fe20000000800 */
[----:B-----5:R-:W-:Y:S01]  /*0480*/  ISETP.NE.OR P0, PT, R0, RZ, !P0 ;  /* 0x000000ff0000720c */ /* 0x020fe20004705670 */
[----:B-1----:R-:W-:Y:S02]  /*0490*/  @UP2 UMOV UR7, UR17 ;  /* 0x0000001100072c82 */ /* 0x002fe40008000000 */
[----:B------:R-:W-:Y:S01]  /*04a0*/  @UP2 UMOV UR8, UR7 ;  /* 0x0000000700082c82 */ /* 0x000fe20008000000 */
[----:B------:R-:W-:Y:S01]  /*04b0*/  @!UP2 UMOV UR7, UR17 ;  /* 0x000000110007ac82 */ /* 0x000fe20008000000 */
[----:B0-----:R-:W-:-:S08]  /*04c0*/  @UP2 UIMAD.WIDE.U32 UR14, UR4, UR14, UR8 ;  /* 0x0000000e040e22a5 */ /* 0x001fd0000f8e0008 */
[----:B------:R-:W-:Y:S01]  /*04d0*/  VOTEU.ALL UP0, P0 ;  /* 0x00000000003f7886 */ /* 0x000fe20000000000 */
[----:B------:R-:W-:Y:S01]  /*04e0*/  VOTEU.ALL UP1, P0 ;  /* 0x00000000003f7886 */ /* 0x000fe20000020000 */
[----:B------:R-:W-:-:S03]  /*04f0*/  IMAD.U32 R17, RZ, RZ, UR15 ;  /* 0x0000000fff117e24 */ /* 0x000fc6000f8e00ff */
[----:B------:R-:W0:Y:S01]  /*0500*/  @!UP0 S2UR UR6, SR_CgaCtaId ;  /* 0x00000000000689c3 */ /* 0x000e220000008800 */
[----:B------:R-:W-:Y:S01]  /*0510*/  @!UP0 UMOV UR5, 0x400 ;  /* 0x0000040000058882 */ /* 0x000fe20000000000 */
[----:B------:R-:W-:-:S04]  /*0520*/  @!UP0 UIADD3 UR12, -UR12, 0x100000, URZ ;  /* 0x001000000c0c8890 */ /* 0x000fc8000fffe13f */
[----:B------:R-:W-:Y:S02]  /*0530*/  @!UP0 USHF.L.U32 UR13, UR12, 0xb, URZ ;  /* 0x0000000b0c0d8899 */ /* 0x000fe4000800063f */
[----:B------:R-:W-:Y:S01]  /*0540*/  @!UP0 USHF.L.U32 UR12, UR12, 0x1, URZ ;  /* 0x000000010c0c8899 */ /* 0x000fe2000800063f */
[----:B------:R-:W-:Y:S01]  /*0550*/  IMAD.U32 R16, RZ, RZ, UR14 ;  /* 0x0000000eff107e24 */ /* 0x000fe2000f8e00ff */
[----:B0-----:R-:W-:Y:S01]  /*0560*/  @!UP0 ULEA UR16, UR6, UR5, 0x18 ;  /* 0x0000000506108291 */ /* 0x001fe2000f8ec03f */
[----:B------:R-:W-:Y:S02]  /*0570*/  VOTEU.ALL UP0, P0 ;  /* 0x00000000003f7886 */ /* 0x000fe40000000000 */
[----:B------:R-:W-:Y:S01]  /*0580*/  UMOV UR5, URZ ;  /* 0x0000003f00057c82 */ /* 0x000fe20008000000 */
[----:B------:R-:W-:Y:S01]  /*0590*/  @UP2 UMOV UR6, URZ ;  /* 0x0000003f00062c82 */ /* 0x000fe20008000000 */
[----:B------:R-:W-:Y:S01]  /*05a0*/  @!UP2 UIMAD.WIDE.U32 UR8, UR11, UR7, UR4 ;  /* 0x000000070b08a2a5 */ /* 0x000fe2000f8e0004 */
[----:B------:R-:W-:Y:S01]  /*05b0*/  PLOP3.LUT P0, PT, PT, PT, UP2, 0x80, 0x0 ;  /* 0x000000000000781c */ /* 0x000fe20003f0f028 */
[----:B------:R-:W-:-:S04]  /*05c0*/  @UP2 UIADD3 UR6, UR15, UR6, URZ ;  /* 0x000000060f062290 */ /* 0x000fc8000fffe03f */
[----:B------:R-:W-:Y:S01]  /*05d0*/  IMAD.U32 R4, RZ, RZ, UR8 ;  /* 0x00000008ff047e24 */ /* 0x000fe2000f8e00ff */
[----:B------:R-:W0:Y:S02]  /*05e0*/  FENCE.VIEW.ASYNC.S ;  /* 0x00000000000073c6 */ /* 0x000e240000000000 */
[----:B0-----:R0:W2:Y:S01]  /*05f0*/  @!UP0 SYNCS.EXCH.64 URZ, [UR16+0x40], UR12 ;  /* 0x0000400c103f85b2 */ /* 0x0010a20008000100 */
[----:B------:R-:W-:Y:S02]  /*0600*/  IMAD.U32 R7, RZ, RZ, UR9 ;  /* 0x00000009ff077e24 */ /* 0x000fe4000f8e00ff */
[----:B------:R-:W-:Y:S02]  /*0610*/  @P2 IMAD.U32 R17, RZ, RZ, UR6 ;  /* 0x00000006ff112e24 */ /* 0x000fe4000f8e00ff */
[----:B------:R-:W-:Y:S02]  /*0620*/  IMAD.U32 R5, RZ, RZ, UR9 ;  /* 0x00000009ff057e24 */ /* 0x000fe4000f8e00ff */
[----:B------:R-:W-:-:S02]  /*0630*/  IMAD.U32 R6, RZ, RZ, UR8 ;  /* 0x00000008ff067e24 */ /* 0x000fc4000f8e00ff */
[----:B------:R-:W-:Y:S02]  /*0640*/  @!P3 IMAD.MOV.U32 R16, RZ, RZ, R4 ;  /* 0x000000ffff10b224 */ /* 0x000fe400078e0004 */
[----:B------:R-:W-:Y:S01]  /*0650*/  @!P4 IMAD.MOV.U32 R17, RZ, RZ, R7 ;  /* 0x000000ffff11c224 */ /* 0x000fe200078e0007 */
[----:B------:R0:W2:Y:S01]  /*0660*/  @!UP1 SYNCS.EXCH.64 URZ, [UR16+0x48], UR12 ;  /* 0x0000480c103f95b2 */ /* 0x0000a20008000100 */
[----:B------:R-:W-:Y:S01]  /*0670*/  NOP ;  /* 0x0000000000007918 */ /* 0x000fe20000000000 */
[----:B--234-:R-:W-:Y:S06]  /*0680*/  BAR.SYNC.DEFER_BLOCKING 0x0 ;  /* 0x0000000000007b1d */ /* 0x01cfec0000010000 */
[----:B------:R-:W-:Y:S05]  /*0690*/  @!P1 BRA `(.L_x_3) ;  /* 0x000000d400889947 */ /* 0x000fea0003800000 */
[----:B------:R-:W-:-:S06]  /*06a0*/  UISETP.GT.U32.AND UP0, UPT, UR18, 0x1, UPT ;  /* 0x000000011200788c */ /* 0x000fcc000bf04070 */
[----:B------:R-:W-:-:S13]  /*06b0*/  PLOP3.LUT P0, PT, PT, PT, UP0, 0x80, 0x0 ;  /* 0x000000000000781c */ /* 0x000fda0003f0f008 */
[----:B0-----:R-:W-:Y:S05]  /*06c0*/  @P0 EXIT ;  /* 0x000000000000094d */ /* 0x001fea0003800000 */
[----:B------:R-:W-:Y:S01]  /*06d0*/  ULDC.64 UR8, c[0x0][0x650] ;  /* 0x0001940000087ab9 */ /* 0x000fe20000000a00 */
[----:B------:R-:W-:Y:S01]  /*06e0*/  UMOV UR42, 0xffffffff ;  /* 0xffffffff002a7882 */ /* 0x000fe20000000000 */
[----:B------:R-:W-:Y:S01]  /*06f0*/  ISETP.GE.U32.AND P0, PT, R16, UR8, PT ;  /* 0x0000000810007c0c */ /* 0x000fe2000bf06070 */
[----:B------:R-:W-:Y:S01]  /*0700*/  UMOV UR43, 0xffffffff ;  /* 0xffffffff002b7882 */ /* 0x000fe20000000000 */
[----:B------:R-:W-:Y:S01]  /*0710*/  UMOV UR44, 0xffffffff ;  /* 0xffffffff002c7882 */ /* 0x000fe20000000000 */
[----:B------:R-:W-:Y:S02]  /*0720*/  PRMT R0, RZ, 0x7610, R0 ;  /* 0x00007610ff007816 */ /* 0x000fe40000000000 */
[----:B------:R-:W-:-:S13]  /*0730*/  ISETP.GE.U32.AND.EX P0, PT, R17, UR9, PT, P0 ;  /* 0x0000000911007c0c */ /* 0x000fda000bf06100 */
[----:B------:R-:W-:Y:S05]  /*0740*/  @P0 BRA `(.L_x_4) ;  /* 0x0000000400800947 */ /* 0x000fea0003800000 */
[----:B------:R-:W-:Y:S01]  /*0750*/  I2FP.F32.U32 R0, UR4 ;  /* 0x0000000400007c45 */ /* 0x000fe20008201000 */
[----:B------:R-:W-:Y:S01]  /*0760*/  ULDC.64 UR16, c[0x0][0x628] ;  /* 0x00018a0000107ab9 */ /* 0x000fe20000000a00 */
[----:B------:R-:W-:Y:S01]  /*0770*/  ULDC UR6, c[0x0][0x150] ;  /* 0x0000540000067ab9 */ /* 0x000fe20000000800 */
[----:B------:R-:W-:Y:S01]  /*0780*/  ISETP.NE.U32.AND P0, PT, RZ, UR16, PT ;  /* 0x00000010ff007c0c */ /* 0x000fe2000bf05070 */
[----:B------:R-:W-:Y:S01]  /*0790*/  ULDC UR15, c[0x0][0x630] ;  /* 0x00018c00000f7ab9 */ /* 0x000fe20000000800 */
[----:B------:R-:W-:Y:S01]  /*07a0*/  FMUL R0, R0, UR6 ;  /* 0x0000000600007c20 */ /* 0x000fe20008400000 */
[----:B------:R-:W-:Y:S01]  /*07b0*/  R2UR UR18, R16 ;  /* 0x00000000101272ca */ /* 0x000fe200000e0000 */
[----:B------:R-:W-:Y:S01]  /*07c0*/  ULDC UR20, c[0x0][0x154] ;  /* 0x0000550000147ab9 */ /* 0x000fe20000000800 */
[----:B------:R-:W-:Y:S01]  /*07d0*/  ISETP.NE.AND.EX P0, PT, RZ, UR17, PT, P0 ;  /* 0x00000011ff007c0c */ /* 0x000fe2000bf05300 */
[----:B------:R0:W1:Y:S01]  /*07e0*/  F2I.U32.TRUNC.NTZ R3, R0 ;  /* 0x0000000000037305 */ /* 0x000062000020f000 */
[----:B------:R-:W-:-:S02]  /*07f0*/  R2UR UR19, R17 ;  /* 0x00000000111372ca */ /* 0x000fc400000e0000 */
[----:B------:R-:W-:Y:S02]  /*0800*/  R2UR UR8, R16 ;  /* 0x00000000100872ca */ /* 0x000fe400000e0000 */
[----:B------:R-:W-:-:S07]  /*0810*/  R2UR UR9, R17 ;  /* 0x00000000110972ca */ /* 0x000fce00000e0000 */
[----:B0-----:R-:W-:Y:S08]  /*0820*/  @!P0 BRA `(.L_x_5) ;  /* 0x0000000000308947 */ /* 0x001ff00003800000 */
[----:B------:R-:W-:Y:S01]  /*0830*/  R2UR UR8, R16 ;  /* 0x00000000100872ca */ /* 0x000fe200000e0000 */
[----:B------:R-:W-:Y:S01]  /*0840*/  ULDC UR6, c[0x0][0x634] ;  /* 0x00018d0000067ab9 */ /* 0x000fe20000000800 */
[----:B------:R-:W-:-:S11]  /*0850*/  R2UR UR14, R17 ;  /* 0x00000000110e72ca */ /* 0x000fd600000e0000 */
[----:B------:R-:W-:-:S04]  /*0860*/  UIADD3 UR6, UP0, UR8, UR6, URZ ;  /* 0x0000000608067290 */ /* 0x000fc8000ff1e03f */
[----:B------:R-:W-:-:S04]  /*0870*/  UIADD3.X UR14, URZ, UR14, URZ, UP0, !UPT ;  /* 0x0000000e3f0e7290 */ /* 0x000fc800087fe43f */
[----:B------:R-:W-:-:S04]  /*0880*/  UIMAD.WIDE.U32 UR8, UR14, UR16, URZ ;  /* 0x000000100e0872a5 */ /* 0x000fc8000f8e003f */
[----:B------:R-:W-:Y:S02]  /*0890*/  UIMAD.WIDE.U32 UR10, UP0, UR6, UR17, UR8 ;  /* 0x00000011060a72a5 */ /* 0x000fe4000f800008 */
[----:B------:R-:W-:Y:S02]  /*08a0*/  UIMAD.WIDE.U32 UR8, UR6, UR16, URZ ;  /* 0x00000010060872a5 */ /* 0x000fe4000f8e003f */
[----:B------:R-:W-:Y:S02]  /*08b0*/  UIADD3.X UR13, URZ, URZ, URZ, UP0, !UPT ;  /* 0x0000003f3f0d7290 */ /* 0x000fe400087fe43f */
[----:B------:R-:W-:Y:S01]  /*08c0*/  UIADD3 URZ, UP0, UR9, UR10, URZ ;  /* 0x0000000a093f7290 */ /* 0x000fe2000ff1e03f */
[----:B------:R-:W-:-:S03]  /*08d0*/  UMOV UR12, UR11 ;  /* 0x0000000b000c7c82 */ /* 0x000fc60008000000 */
[----:B------:R-:W-:-:S12]  /*08e0*/  UIMAD.WIDE.U32.X UR8, UR14, UR17, UR12, UP0 ;  /* 0x000000110e0872a5 */ /* 0x000fd800080e040c */
.L_x_5:
[----:B------:R-:W-:Y:S01]  /*08f0*/  USHF.R.U64 UR44, UR8, UR15, UR9 ;  /* 0x0000000f082c7299 */ /* 0x000fe20008001209 */
[----:B------:R-:W-:Y:S01]  /*0900*/  I2FP.F32.U32 R0, UR7 ;  /* 0x0000000700007c45 */ /* 0x000fe20008201000 */
[----:B------:R-:W-:Y:S01]  /*0910*/  USHF.R.U32.HI UR5, URZ, UR15, UR9 ;  /* 0x0000000f3f057299 */ /* 0x000fe20008011609 */
[----:B-1----:R-:W-:Y:S01]  /*0920*/  R2UR UR12, R3 ;  /* 0x00000000030c72ca */ /* 0x002fe200000e0000 */
[----:B------:R-:W-:Y:S02]  /*0930*/  UIADD3 UR6, UP0, URZ, -UR44, URZ ;  /* 0x8000002c3f067290 */ /* 0x000fe4000ff1e03f */
[----:B------:R-:W-:Y:S01]  /*0940*/  FMUL R0, R0, UR20 ;  /* 0x0000001400007c20 */ /* 0x000fe20008400000 */
[----:B------:R-:W-:Y:S01]  /*0950*/  ULDC.64 UR8, c[0x0][0x620] ;  /* 0x0001880000087ab9 */ /* 0x000fe20000000a00 */
[----:B------:R-:W-:Y:S01]  /*0960*/  UIADD3.X UR5, URZ, ~UR5, URZ, UP0, !UPT ;  /* 0x800000053f057290 */ /* 0x000fe200087fe43f */
[----:B------:R-:W-:Y:S01]  /*0970*/  UMOV UR10, UR18 ;  /* 0x00000012000a7c82 */ /* 0x000fe20008000000 */
[----:B------:R-:W-:-:S02]  /*0980*/  UMOV UR11, UR19 ;  /* 0x00000013000b7c82 */ /* 0x000fc40008000000 */
[----:B------:R-:W-:Y:S01]  /*0990*/  UIMAD UR5, UR5, UR8, URZ ;  /* 0x00000008050572a4 */ /* 0x000fe2000f8e023f */
[----:B------:R-:W0:Y:S01]  /*09a0*/  F2I.U32.TRUNC.NTZ R0, R0 ;  /* 0x0000000000007305 */ /* 0x000e22000020f000 */
[----:B------:R-:W-:Y:S02]  /*09b0*/  UIMAD.WIDE.U32 UR10, UR6, UR8, UR10 ;  /* 0x00000008060a72a5 */ /* 0x000fe4000f8e000a */
[----:B------:R-:W-:Y:S01]  /*09c0*/  UIMAD UR6, UR6, UR9, UR5 ;  /* 0x00000009060672a4 */ /* 0x000fe2000f8e0205 */
[----:B------:R-:W-:Y:S01]  /*09d0*/  ULDC UR21, c[0x0][0x658] ;  /* 0x0001960000157ab9 */ /* 0x000fe20000000800 */
[----:B------:R-:W-:Y:S02]  /*09e0*/  UMOV UR19, 0xffffffff ;  /* 0xffffffff00137882 */ /* 0x000fe40000000000 */
[----:B------:R-:W-:Y:S01]  /*09f0*/  UIADD3 UR6, UR11, UR6, URZ ;  /* 0x000000060b067290 */ /* 0x000fe2000fffe03f */
[----:B------:R-:W-:Y:S01]  /*0a00*/  ULDC UR15, c[0x0][0x618] ;  /* 0x00018600000f7ab9 */ /* 0x000fe20000000800 */
[----:B------:R-:W-:Y:S01]  /*0a10*/  ULDC.64 UR8, c[0x0][0x640] ;  /* 0x0001900000087ab9 */ /* 0x000fe20000000a00 */
[----:B------:R-:W-:Y:S01]  /*0a20*/  USHF.L.U32 UR11, UR19, UR21, URZ ;  /* 0x00000015130b7299 */ /* 0x000fe2000800063f */
[----:B------:R-:W-:Y:S01]  /*0a30*/  ISETP.NE.U32.AND P0, PT, RZ, UR8, PT ;  /* 0x00000008ff007c0c */ /* 0x000fe2000bf05070 */
[----:B------:R-:W-:-:S02]  /*0a40*/  USHF.R.U64 UR19, UR10, UR15, UR6 ;  /* 0x0000000f0a137299 */ /* 0x000fc40008001206 */
[----:B------:R-:W-:Y:S01]  /*0a50*/  USHF.R.U32.HI UR10, URZ, UR15, UR6 ;  /* 0x0000000f3f0a7299 */ /* 0x000fe20008011606 */
[----:B0-----:R-:W-:Y:S01]  /*0a60*/  R2UR UR14, R0 ;  /* 0x00000000000e72ca */ /* 0x001fe200000e0000 */
[----:B------:R-:W-:Y:S01]  /*0a70*/  ULDC UR17, c[0x0][0x608] ;  /* 0x0001820000117ab9 */ /* 0x000fe20000000800 */
[----:B------:R-:W-:Y:S01]  /*0a80*/  ISETP.NE.AND.EX P0, PT, RZ, UR9, PT, P0 ;  /* 0x00000009ff007c0c */ /* 0x000fe2000bf05300 */
[----:B------:R-:W-:Y:S02]  /*0a90*/  USHF.R.U64 UR23, UR19, UR17, UR10 ;  /* 0x0000001113177299 */ /* 0x000fe4000800120a */
[----:B------:R-:W-:Y:S01]  /*0aa0*/  USHF.R.U32.HI UR10, URZ, UR17, UR10 ;  /* 0x000000113f0a7299 */ /* 0x000fe2000801160a */
[----:B------:R-:W-:Y:S01]  /*0ab0*/  UMOV UR16, 0x1 ;  /* 0x0000000100107882 */ /* 0x000fe20000000000 */
[----:B------:R-:W-:Y:S02]  /*0ac0*/  UIADD3 UR12, -UR12, URZ, URZ ;  /* 0x0000003f0c0c7290 */ /* 0x000fe4000fffe13f */
[----:B------:R-:W-:-:S02]  /*0ad0*/  USHF.R.U64 UR24, UR23, UR21, UR10 ;  /* 0x0000001517187299 */ /* 0x000fc4000800120a */
[----:B------:R-:W-:Y:S01]  /*0ae0*/  USHF.L.U32 UR6, UR16, UR21, URZ ;  /* 0x0000001510067299 */ /* 0x000fe2000800063f */
[----:B------:R-:W-:Y:S01]  /*0af0*/  ULDC UR13, c[0x0][0x144] ;  /* 0x00005100000d7ab9 */ /* 0x000fe20000000800 */
[----:B------:R-:W-:Y:S01]  /*0b00*/  ULDC UR5, c[0x0][0x600] ;  /* 0x0001800000057ab9 */ /* 0x000fe20000000800 */
[----:B------:R-:W-:Y:S02]  /*0b10*/  ULOP3.LUT UR16, URZ, UR11, URZ, 0x33, !UPT ;  /* 0x0000000b3f107292 */ /* 0x000fe4000f8e333f */
[----:B------:R-:W-:Y:S02]  /*0b20*/  USHF.R.U32.HI UR11, URZ, UR21, UR10 ;  /* 0x000000153f0b7299 */ /* 0x000fe4000801160a */
[----:B------:R-:W-:Y:S02]  /*0b30*/  UIADD3 UR18, UR5, -0x1, URZ ;  /* 0xffffffff05127890 */ /* 0x000fe4000fffe03f */
[----:B------:R-:W-:Y:S02]  /*0b40*/  UIADD3 UR20, -UR14, URZ, URZ ;  /* 0x0000003f0e147290 */ /* 0x000fe4000fffe13f */
[----:B------:R-:W-:Y:S01]  /*0b50*/  UIMAD UR4, UR13, UR12, UR4 ;  /* 0x0000000c0d0472a4 */ /* 0x000fe2000f8e0204 */
[----:B------:R-:W-:Y:S01]  /*0b60*/  ULDC UR25, c[0x0][0x148] ;  /* 0x0000520000197ab9 */ /* 0x000fe20000000800 */
[----:B------:R-:W-:Y:S01]  /*0b70*/  ULDC UR21, c[0x0][0x648] ;  /* 0x0001920000157ab9 */ /* 0x000fe20000000800 */
[----:B------:R-:W-:Y:S01]  /*0b80*/  ULDC UR22, c[0x0][0x638] ;  /* 0x00018e0000167ab9 */ /* 0x000fe20000000800 */
[----:B------:R-:W-:Y:S01]  /*0b90*/  UMOV UR10, UR24 ;  /* 0x00000018000a7c82 */ /* 0x000fe20008000000 */
[----:B------:R-:W-:Y:S07]  /*0ba0*/  @!P0 BRA `(.L_x_6) ;  /* 0x0000000000308947 */ /* 0x000fee0003800000 */
[----:B------:R-:W-:Y:S02]  /*0bb0*/  ULDC UR14, c[0x0][0x64c] ;  /* 0x00019300000e7ab9 */ /* 0x000fe40000000800 */
        /* <DEDUP_REMOVED lines=8> */
[----:B------:R-:W-:-:S07]  /*0c40*/  UIMAD.WIDE.U32.X UR8, UR17, UR9, UR14, UP0 ;  /* 0x00000009110872a5 */ /* 0x000fce00080e040e */
[----:B------:R-:W-:Y:S01]  /*0c50*/  UMOV UR10, UR8 ;  /* 0x00000008000a7c82 */ /* 0x000fe20008000000 */
[----:B------:R-:W-:-:S05]  /*0c60*/  UMOV UR11, UR9 ;  /* 0x00000009000b7c82 */ /* 0x000fca0008000000 */
.L_x_6:
[----:B------:R-:W-:Y:S01]  /*0c70*/  UISETP.NE.AND UP0, UPT, UR41, URZ, UPT ;  /* 0x0000003f2900728c */ /* 0x000fe2000bf05270 */
[----:B------:R-:W-:Y:S01]  /*0c80*/  IMAD.MOV.U32 R0, RZ, RZ, 0x1 ;  /* 0x00000001ff007424 */ /* 0x000fe200078e00ff */
[----:B------:R-:W-:Y:S02]  /*0c90*/  USHF.R.U64 UR8, UR10, UR21, UR11 ;  /* 0x000000150a087299 */ /* 0x000fe4000800120b */
[----:B------:R-:W-:Y:S02]  /*0ca0*/  ULOP3.LUT UR16, UR23, UR16, URZ, 0xc0, !UPT ;  /* 0x0000001017107292 */ /* 0x000fe4000f8ec03f */
[----:B------:R-:W-:Y:S02]  /*0cb0*/  ULOP3.LUT UR18, UR19, UR18, URZ, 0xc0, !UPT ;  /* 0x0000001213127292 */ /* 0x000fe4000f8ec03f */
[----:B------:R-:W-:-:S03]  /*0cc0*/  UIMAD UR16, UR6, UR8, UR16 ;  /* 0x00000008061072a4 */ /* 0x000fc6000f8e0210 */
[----:B------:R-:W-:Y:S02]  /*0cd0*/  @UP0 UIMAD UR4, UR25, UR20, UR7 ;  /* 0x00000014190402a4 */ /* 0x000fe4000f8e0207 */
[----:B------:R-:W-:-:S04]  /*0ce0*/  UIADD3 UR7, -UR8, URZ, URZ ;  /* 0x0000003f08077290 */ /* 0x000fc8000fffe13f */
[----:B------:R-:W-:-:S03]  /*0cf0*/  UIMAD UR6, UR7, UR22, UR24 ;  /* 0x00000016070672a4 */ /* 0x000fc6000f8e0218 */
[----:B------:R-:W-:Y:S01]  /*0d00*/  ULDC UR7, c[0x0][0x610] ;  /* 0x0001840000077ab9 */ /* 0x000fe20000000800 */
[----:B------:R-:W-:Y:S02]  /*0d10*/  UIMAD UR6, UR6, UR5, UR18 ;  /* 0x00000005060672a4 */ /* 0x000fe4000f8e0212 */
[----:B------:R-:W-:-:S04]  /*0d20*/  UIMAD UR4, UR16, UR7, UR4 ;  /* 0x00000007100472a4 */ /* 0x000fc8000f8e0204 */
[----:B------:R-:W-:Y:S02]  /*0d30*/  USEL UR43, UR6, UR4, !UP0 ;  /* 0x00000004062b7287 */ /* 0x000fe4000c000000 */
[----:B------:R-:W-:-:S12]  /*0d40*/  USEL UR42, UR4, UR6, !UP0 ;  /* 0x00000006042a7287 */ /* 0x000fd8000c000000 */
.L_x_4:
[----:B------:R-:W-:-:S08]  /*0d50*/  NOP ;  /* 0x0000000000007918 */ /* 0x000fd00000000000 */
[----:B------:R-:W0:Y:S02]  /*0d60*/  USETMAXREG.TRY_ALLOC.CTAPOOL UP0, 0xe8 ;  /* 0x000000e8000079c8 */ /* 0x000e240008000600 */
[----:B0-----:R-:W-:-:S13]  /*0d70*/  PLOP3.LUT P0, PT, PT, PT, UP0, 0x80, 0x0 ;  /* 0x000000000000781c */ /* 0x001fda0003f0f008 */
[----:B------:R-:W-:Y:S05]  /*0d80*/  @!P0 BRA `(.L_x_4) ;  /* 0xfffffffc00f08947 */ /* 0x000fea000383ffff */
[----:B------:R-:W-:Y:S01]  /*0d90*/  ULDC.64 UR4, c[0x0][0x598] ;  /* 0x0001660000047ab9 */ /* 0x000fe20000000a00 */
[----:B------:R-:W-:Y:S01]  /*0da0*/  ULDC.64 UR36, c[0x0][0x208] ;  /* 0x0000820000247ab9 */ /* 0x000fe20000000a00 */
[----:B------:R-:W-:-:S04]  /*0db0*/  ISETP.NE.U32.AND P0, PT, RZ, UR4, PT ;  /* 0x00000004ff007c0c */ /* 0x000fc8000bf05070 */
[----:B------:R-:W-:-:S13]  /*0dc0*/  ISETP.NE.AND.EX P0, PT, RZ, UR5, PT, P0 ;  /* 0x00000005ff007c0c */ /* 0x000fda000bf05300 */
[----:B------:R-:W-:Y:S05]  /*0dd0*/  @!P0 BRA `(.L_x_7) ;  /* 0x00000000001c8947 */ /* 0x000fea0003800000 */
[----:B------:R-:W0:Y:S02]  /*0de0*/  LDC.64 R4, c[0x0][0x598] ;  /* 0x00016600ff047b82 */ /* 0x000e240000000a00 */
[----:B0-----:R-:W2:Y:S02]  /*0df0*/  LDG.E.64 R4, desc[UR36][R4.64] ;  /* 0x0000002404047981 */ /* 0x001ea4000c1e1b00 */
[----:B--2---:R-:W-:-:S04]  /*0e00*/  ISETP.NE.U32.AND P0, PT, R4, RZ, PT ;  /* 0x000000ff0400720c */ /* 0x004fc80003f05070 */
[----:B------:R-:W-:-:S13]  /*0e10*/  ISETP.NE.AND.EX P0, PT, R5, RZ, PT, P0 ;  /* 0x000000ff0500720c */ /* 0x000fda0003f05300 */
[----:B------:R-:W-:Y:S05]  /*0e20*/  @!P0 BRA `(.L_x_7) ;  /* 0x0000000000088947 */ /* 0x000fea0003800000 */
[----:B------:R0:W5:Y:S01]  /*0e30*/  LD.E R22, desc[UR36][R4.64] ;  /* 0x0000002404167980 */ /* 0x000162000c101900 */
[----:B------:R-:W-:Y:S05]  /*0e40*/  BRA `(.L_x_8) ;  /* 0x0000000000247947 */ /* 0x000fea0003800000 */
.L_x_7:
[----:B------:R-:W-:Y:S02]  /*0e50*/  ULDC.64 UR4, c[0x0][0x588] ;  /* 0x0001620000047ab9 */ /* 0x000fe40000000a00 */
[----:B------:R-:W-:-:S04]  /*0e60*/  ISETP.NE.U32.AND P0, PT, RZ, UR4, PT ;  /* 0x00000004ff007c0c */ /* 0x000fc8000bf05070 */
[----:B------:R-:W-:-:S13]  /*0e70*/  ISETP.NE.AND.EX P0, PT, RZ, UR5, PT, P0 ;  /* 0x00000005ff007c0c */ /* 0x000fda000bf05300 */
[----:B------:R-:W-:Y:S05]  /*0e80*/  @!P0 BRA `(.L_x_9) ;  /* 0x00000000000c8947 */ /* 0x000fea0003800000 */
[----:B------:R-:W0:Y:S02]  /*0e90*/  LDC.64 R22, c[0x0][0x588] ;  /* 0x00016200ff167b82 */ /* 0x000e240000000a00 */
[----:B0-----:R1:W5:Y:S01]  /*0ea0*/  LDG.E R22, desc[UR36][R22.64] ;  /* 0x0000002416167981 */ /* 0x001362000c1e1900 */
[----:B------:R-:W-:Y:S05]  /*0eb0*/  BRA `(.L_x_8) ;  /* 0x0000000000087947 */ /* 0x000fea0003800000 */
.L_x_9:
[----:B------:R-:W-:Y:S02]  /*0ec0*/  ULDC UR4, c[0x0][0x580] ;  /* 0x0001600000047ab9 */ /* 0x000fe40000000800 */
[----:B------:R-:W-:-:S07]  /*0ed0*/  IMAD.U32 R22, RZ, RZ, UR4 ;  /* 0x00000004ff167e24 */ /* 0x000fce000f8e00ff */
.L_x_8:
[----:B------:R-:W-:Y:S02]  /*0ee0*/  ULDC.64 UR4, c[0x0][0x5a0] ;  /* 0x0001680000047ab9 */ /* 0x000fe40000000a00 */
[----:B------:R-:W-:-:S04]  /*0ef0*/  ISETP.NE.U32.AND P0, PT, RZ, UR4, PT ;  /* 0x00000004ff007c0c */ /* 0x000fc8000bf05070 */
[----:B------:R-:W-:-:S13]  /*0f00*/  ISETP.NE.AND.EX P0, PT, RZ, UR5, PT, P0 ;  /* 0x00000005ff007c0c */ /* 0x000fda000bf05300 */
[----:B------:R-:W-:Y:S05]  /*0f10*/  @!P0 BRA `(.L_x_10) ;  /* 0x00000000001c8947 */ /* 0x000fea0003800000 */
[----:B0-----:R-:W0:Y:S02]  /*0f20*/  LDC.64 R4, c[0x0][0x5a0] ;  /* 0x00016800ff047b82 */ /* 0x001e240000000a00 */
[----:B0-----:R-:W2:Y:S02]  /*0f30*/  LDG.E.64 R4, desc[UR36][R4.64] ;  /* 0x0000002404047981 */ /* 0x001ea4000c1e1b00 */
[----:B--2---:R-:W-:-:S04]  /*0f40*/  ISETP.NE.U32.AND P0, PT, R4, RZ, PT ;  /* 0x000000ff0400720c */ /* 0x004fc80003f05070 */
[----:B------:R-:W-:-:S13]  /*0f50*/  ISETP.NE.AND.EX P0, PT, R5, RZ, PT, P0 ;  /* 0x000000ff0500720c */ /* 0x000fda0003f05300 */
[----:B------:R-:W-:Y:S05]  /*0f60*/  @!P0 BRA `(.L_x_10) ;  /* 0x0000000000088947 */ /* 0x000fea0003800000 */
[----:B------:R0:W5:Y:S01]  /*0f70*/  LD.E R19, desc[UR36][R4.64] ;  /* 0x0000002404137980 */ /* 0x000162000c101900 */
[----:B------:R-:W-:Y:S05]  /*0f80*/  BRA `(.L_x_11) ;  /* 0x0000000000247947 */ /* 0x000fea0003800000 */
.L_x_10:
[----:B------:R-:W-:Y:S02]  /*0f90*/  ULDC.64 UR4, c[0x0][0x590] ;  /* 0x0001640000047ab9 */ /* 0x000fe40000000a00 */
[----:B------:R-:W-:-:S04]  /*0fa0*/  ISETP.NE.U32.AND P0, PT, RZ, UR4, PT ;  /* 0x00000004ff007c0c */ /* 0x000fc8000bf05070 */
[----:B------:R-:W-:-:S13]  /*0fb0*/  ISETP.NE.AND.EX P0, PT, RZ, UR5, PT, P0 ;  /* 0x00000005ff007c0c */ /* 0x000fda000bf05300 */
[----:B------:R-:W-:Y:S05]  /*0fc0*/  @!P0 BRA `(.L_x_12) ;  /* 0x00000000000c8947 */ /* 0x000fea0003800000 */
[----:B0-----:R-:W0:Y:S02]  /*0fd0*/  LDC.64 R4, c[0x0][0x590] ;  /* 0x00016400ff047b82 */ /* 0x001e240000000a00 */
[----:B0-----:R2:W5:Y:S01]  /*0fe0*/  LDG.E R19, desc[UR36][R4.64] ;  /* 0x0000002404137981 */ /* 0x001562000c1e1900 */
[----:B------:R-:W-:Y:S05]  /*0ff0*/  BRA `(.L_x_11) ;  /* 0x0000000000087947 */ /* 0x000fea0003800000 */
.L_x_12:
[----:B------:R-:W-:Y:S02]  /*1000*/  ULDC UR4, c[0x0][0x584] ;  /* 0x0001610000047ab9 */ /* 0x000fe40000000800 */
[----:B------:R-:W-:-:S07]  /*1010*/  IMAD.U32 R19, RZ, RZ, UR4 ;  /* 0x00000004ff137e24 */ /* 0x000fce000f8e00ff */
.L_x_11:
[----:B------:R-:W-:-:S13]  /*1020*/  LOP3.LUT P0, RZ, R0, 0xff, RZ, 0xc0, !PT ;  /* 0x000000ff00ff7812 */ /* 0x000fda000780c0ff */
[----:B------:R-:W-:Y:S05]  /*1030*/  @!P0 EXIT ;  /* 0x000000000000894d */ /* 0x000fea0003800000 */
[----:B------:R-:W-:Y:S01]  /*1040*/  ULDC UR4, c[0x0][0x28c] ;  /* 0x0000a30000047ab9 */ /* 0x000fe20000000800 */
[----:B------:R-:W-:Y:S01]  /*1050*/  UMOV UR38, URZ ;  /* 0x0000003f00267c82 */ /* 0x000fe20008000000 */
[----:B------:R-:W-:Y:S01]  /*1060*/  UIADD3 UR4, UR4, 0x3f, URZ ;  /* 0x0000003f04047890 */ /* 0x000fe2000fffe03f */
[----:B------:R-:W-:-:S03]  /*1070*/  UMOV UR39, URZ ;  /* 0x0000003f00277c82 */ /* 0x000fc60008000000 */
[----:B------:R-:W-:-:S04]  /*1080*/  USHF.R.S32.HI UR5, URZ, 0x1f, UR4 ;  /* 0x0000001f3f057899 */ /* 0x000fc80008011404 */
[----:B------:R-:W-:-:S04]  /*1090*/  ULEA.HI UR5, UR5, UR4, URZ, 0x6 ;  /* 0x0000000405057291 */ /* 0x000fc8000f8f303f */
[----:B------:R-:W-:-:S12]  /*10a0*/  USHF.R.S32.HI UR45, URZ, 0x6, UR5 ;  /* 0x000000063f2d7899 */ /* 0x000fd80008011405 */
.L_x_170:
[----:B------:R-:W-:Y:S01]  /*10b0*/  LOP3.LUT R0, R2, 0x80, RZ, 0xc0, !PT ;  /* 0x0000008002007812 */ /* 0x000fe200078ec0ff */
[----:B---3--:R-:W3:Y:S01]  /*10c0*/  S2UR UR6, SR_CgaCtaId ;  /* 0x00000000000679c3 */ /* 0x008ee20000008800 */
[----:B------:R-:W-:Y:S02]  /*10d0*/  UMOV UR46, 0x400 ;  /* 0x00000400002e7882 */ /* 0x000fe40000000000 */
[----:B------:R-:W-:-:S06]  /*10e0*/  SHF.R.U32.HI R0, RZ, 0x7, R0 ;  /* 0x00000007ff007819 */ /* 0x000fcc0000011600 */
[----:B----4-:R-:W4:Y:S01]  /*10f0*/  SHFL.IDX PT, R0, R0, RZ, 0x1f ;  /* 0x00001fff00007589 */ /* 0x010f2200000e0000 */
[----:B---3--:R-:W-:Y:S01]  /*1100*/  ULEA UR46, UR6, UR46, 0x18 ;  /* 0x0000002e062e7291 */ /* 0x008fe2000f8ec03f */
[----:B----4-:R-:W-:-:S13]  /*1110*/  R2UR UR4, R0 ;  /* 0x00000000000472ca */ /* 0x010fda00000e0000 */
[----:B------:R-:W-:-:S04]  /*1120*/  ULEA.HI UR5, UR4, UR4, URZ, 0x1 ;  /* 0x0000000404057291 */ /* 0x000fc8000f8f083f */
[----:B------:R-:W-:-:S04]  /*1130*/  ULOP3.LUT UR5, UR5, 0x7fffe, URZ, 0xc0, !UPT ;  /* 0x0007fffe05057892 */ /* 0x000fc8000f8ec03f */
[----:B------:R-:W-:-:S03]  /*1140*/  UIADD3 UR5, UR4, -UR5, URZ ;  /* 0x8000000504057290 */ /* 0x000fc6000fffe03f */
[----:B------:R-:W-:Y:S01]  /*1150*/  ULDC UR4, c[0x0][0x28c] ;  /* 0x0000a30000047ab9 */ /* 0x000fe20000000800 */
[----:B------:R-:W-:Y:S01]  /*1160*/  ULEA UR5, UR5, UR46, 0xd ;  /* 0x0000002e05057291 */ /* 0x000fe2000f8e683f */
[----:B------:R-:W-:-:S03]  /*1170*/  ISETP.LT.AND P0, PT, RZ, UR4, PT ;  /* 0x00000004ff007c0c */ /* 0x000fc6000bf01270 */
[----:B------:R-:W-:-:S04]  /*1180*/  UIADD3 UR5, UR5, 0x100, URZ ;  /* 0x0000010005057890 */ /* 0x000fc8000fffe03f */
[----:B------:R-:W-:-:S04]  /*1190*/  USHF.R.U32.HI UR5, URZ, 0x4, UR5 ;  /* 0x000000043f057899 */ /* 0x000fc80008011605 */
[----:B------:R-:W-:Y:S02]  /*11a0*/  ULOP3.LUT UR47, UR5, 0x3fff, URZ, 0xc0, !UPT ;  /* 0x00003fff052f7892 */ /* 0x000fe4000f8ec03f */
[----:B-12--5:R-:W-:Y:S10]  /*11b0*/  @P0 BRA `(.L_x_13) ;  /* 0x0000000000400947 */ /* 0x026ff40003800000 */
[----:B------:R-:W-:Y:S01]  /*11c0*/  MOV R0, 0x0 ;  /* 0x0000000000007802 */ /* 0x000fe20000000f00 */
[----:B------:R-:W-:Y:S01]  /*11d0*/  ULDC.64 UR4, c[0x4][0x68] ;  /* 0x01001a0000047ab9 */ /* 0x000fe20000000a00 */
[----:B------:R-:W-:Y:S01]  /*11e0*/  ULDC.64 UR6, c[0x4][0x8] ;  /* 0x0100020000067ab9 */ /* 0x000fe20000000a00 */
[----:B0-2---:R-:W-:Y:S01]  /*11f0*/  IMAD.U32 R4, RZ, RZ, UR4 ;  /* 0x00000004ff047e24 */ /* 0x005fe2000f8e00ff */
[----:B------:R0:W2:Y:S01]  /*1200*/  LDC.64 R14, c[0x4][R0] ;  /* 0x01000000000e7b82 */ /* 0x0000a20000000a00 */
[----:B------:R-:W-:Y:S01]  /*1210*/  IMAD.U32 R5, RZ, RZ, UR5 ;  /* 0x00000005ff057e24 */ /* 0x000fe2000f8e00ff */
[----:B------:R-:W-:Y:S01]  /*1220*/  ULDC.64 UR4, c[0x4][0x70] ;  /* 0x01001c0000047ab9 */ /* 0x000fe20000000a00 */
[----:B------:R-:W-:Y:S02]  /*1230*/  IMAD.U32 R10, RZ, RZ, UR6 ;  /* 0x00000006ff0a7e24 */ /* 0x000fe4000f8e00ff */
[----:B------:R-:W-:Y:S02]  /*1240*/  IMAD.U32 R6, RZ, RZ, UR4 ;  /* 0x00000004ff067e24 */ /* 0x000fe4000f8e00ff */
[----:B------:R-:W-:-:S02]  /*1250*/  IMAD.U32 R7, RZ, RZ, UR5 ;  /* 0x00000005ff077e24 */ /* 0x000fc4000f8e00ff */
[----:B------:R-:W-:Y:S02]  /*1260*/  IMAD.U32 R11, RZ, RZ, UR7 ;  /* 0x00000007ff0b7e24 */ /* 0x000fe4000f8e00ff */
[----:B------:R-:W-:Y:S02]  /*1270*/  IMAD.MOV.U32 R8, RZ, RZ, 0x1e1 ;  /* 0x000001e1ff087424 */ /* 0x000fe400078e00ff */
[----:B------:R-:W-:Y:S02]  /*1280*/  IMAD.MOV.U32 R12, RZ, RZ, 0x1 ;  /* 0x00000001ff0c7424 */ /* 0x000fe400078e00ff */
[----:B0-----:R-:W-:-:S07]  /*1290*/  IMAD.MOV.U32 R13, RZ, RZ, RZ ;  /* 0x000000ffff0d7224 */ /* 0x001fce00078e00ff */
[----:B------:R-:W-:-:S07]  /*12a0*/  LEPC R20, `(.L_x_13) ;  /* 0x000000001014794e */ /* 0x000fce0000000000 */
[----:B-12--5:R-:W-:Y:S05]  /*12b0*/  CALL.ABS.NOINC R14 ;  /* 0x000000000e007343 */ /* 0x026fea0003c00000 */
.L_x_13:
[----:B------:R-:W-:-:S06]  /*12c0*/  ULOP3.LUT UR4, UR40, 0x1, URZ, 0xfc, !UPT ;  /* 0x0000000128047892 */ /* 0x000fcc000f8efc3f */
[----:B------:R-:W-:-:S05]  /*12d0*/  IMAD.U32 R0, RZ, RZ, UR4 ;  /* 0x00000004ff007e24 */ /* 0x000fca000f8e00ff */
[----:B------:R-:W-:-:S13]  /*12e0*/  ISETP.NE.AND P0, PT, R0, 0x3, PT ;  /* 0x000000030000780c */ /* 0x000fda0003f05270 */
[----:B------:R-:W-:Y:S05]  /*12f0*/  @!P0 BRA `(.L_x_14) ;  /* 0x0000000000048947 */ /* 0x000fea0003800000 */
[----:B------:R-:W-:Y:S01]  /*1300*/  BPT.TRAP 0x1 ;  /* 0x000000040000795c */ /* 0x000fe20000300000 */
.L_x_14:
[----:B------:R-:W-:Y:S02]  /*1310*/  IMAD.U32 R3, RZ, RZ, UR39 ;  /* 0x00000027ff037e24 */ /* 0x000fe4000f8e00ff */
[----:B------:R-:W-:-:S03]  /*1320*/  IMAD.U32 R0, RZ, RZ, UR38 ;  /* 0x00000026ff007e24 */ /* 0x000fc6000f8e00ff */
[----:B------:R-:W-:Y:S02]  /*1330*/  LEA R3, R3, UR46, 0x3 ;  /* 0x0000002e03037c11 */ /* 0x000fe4000f8e18ff */
[----:B------:R-:W-:-:S04]  /*1340*/  SHF.L.U32 R0, R0, 0x1f, RZ ;  /* 0x0000001f00007819 */ /* 0x000fc800000006ff */
[----:B------:R3:W4:Y:S01]  /*1350*/  SYNCS.PHASECHK.TRANS64.TRYWAIT P1, [R3+URZ], R0 ;  /* 0x00000000030075a7 */ /* 0x000722000802017f */
[----:B------:R-:W-:Y:S05]  /*1360*/  @!P0 BRA `(.L_x_15) ;  /* 0x0000000000048947 */ /* 0x000fea0003800000 */
[----:B------:R-:W-:Y:S01]  /*1370*/  BPT.TRAP 0x1 ;  /* 0x000000040000795c */ /* 0x000fe20000300000 */
.L_x_15:
[----:B----4-:R-:W-:Y:S05]  /*1380*/  @P1 BRA `(.L_x_16) ;  /* 0x0000000000081947 */ /* 0x010fea0003800000 */
[----:B------:R-:W4:Y:S02]  /*1390*/  SYNCS.PHASECHK.TRANS64.TRYWAIT P1, [R3+URZ], R0 ;  /* 0x00000000030075a7 */ /* 0x000f24000802017f */
[----:B----4-:R-:W-:Y:S05]  /*13a0*/  @!P1 BRA `(.L_x_17) ;  /* 0x000000dc00f89947 */ /* 0x010fea0003800000 */
.L_x_16:
[----:B------:R-:W-:-:S04]  /*13b0*/  UISETP.LT.AND UP0, UPT, UR45, 0x1, UPT ;  /* 0x000000012d00788c */ /* 0x000fc8000bf01270 */
[----:B------:R-:W-:-:S04]  /*13c0*/  USEL UR4, UR45, 0x1, UP0 ;  /* 0x000000012d047887 */ /* 0x000fc80008000000 */
[----:B------:R-:W-:-:S06]  /*13d0*/  UIADD3 UR4, UR45, -UR4, URZ ;  /* 0x800000042d047290 */ /* 0x000fcc000fffe03f */
[----:B---34-:R-:W-:Y:S01]  /*13e0*/  IMAD.U32 R0, RZ, RZ, UR4 ;  /* 0x00000004ff007e24 */ /* 0x018fe2000f8e00ff */
[----:B------:R-:W-:Y:S05]  /*13f0*/  WARPSYNC.ALL ;  /* 0x0000000000007948 */ /* 0x000fea0003800000 */
[----:B------:R-:W-:Y:S01]  /*1400*/  ISETP.GE.AND P1, PT, R0, 0x1, PT ;  /* 0x000000010000780c */ /* 0x000fe20003f26270 */
[----:B------:R-:W-:Y:S01]  /*1410*/  UIADD3 UR46, UR46, 0x24100, URZ ;  /* 0x000241002e2e7890 */ /* 0x000fe2000fffe03f */
[----:B------:R-:W-:Y:S01]  /*1420*/  WARPGROUP.ARRIVE ;  /* 0x00000000000079c5 */ /* 0x000fe20000000000 */
[----:B------:R-:W-:Y:S02]  /*1430*/  ULOP3.LUT UR4, UR47, 0x10000, URZ, 0xfc, !UPT ;  /* 0x000100002f047892 */ /* 0x000fe4000f8efc3f */
[----:B------:R-:W-:-:S02]  /*1440*/  USHF.R.U32.HI UR46, URZ, 0x4, UR46 ;  /* 0x000000043f2e7899 */ /* 0x000fc4000801162e */
[----:B------:R-:W-:Y:S02]  /*1450*/  UIMAD UR6, UR39, 0xc00, UR4 ;  /* 0x00000c00270678a4 */ /* 0x000fe4000f8e0204 */
[----:B------:R-:W-:Y:S01]  /*1460*/  ULOP3.LUT UR5, UR46, 0x3fff, URZ, 0xc0, !UPT ;  /* 0x00003fff2e057892 */ /* 0x000fe2000f8ec03f */
[----:B------:R-:W-:Y:S01]  /*1470*/  UMOV UR9, 0x40000040 ;  /* 0x4000004000097882 */ /* 0x000fe20000000000 */
[----:B------:R-:W-:Y:S02]  /*1480*/  UMOV UR11, 0x40000040 ;  /* 0x40000040000b7882 */ /* 0x000fe40000000000 */
[----:B------:R-:W-:Y:S01]  /*1490*/  ULOP3.LUT UR5, UR5, 0x10000, URZ, 0xfc, !UPT ;  /* 0x0001000005057892 */ /* 0x000fe2000f8efc3f */
[----:B------:R-:W-:-:S03]  /*14a0*/  UMOV UR8, UR6 ;  /* 0x0000000600087c82 */ /* 0x000fc60008000000 */
[----:B------:R-:W-:-:S07]  /*14b0*/  ULEA UR7, UR39, UR5, 0xa ;  /* 0x0000000527077291 */ /* 0x000fce000f8e503f */
[----:B------:R-:W-:Y:S02]  /*14c0*/  UMOV UR10, UR7 ;  /* 0x00000007000a7c82 */ /* 0x000fe40008000000 */
[----:B------:R-:W-:Y:S01]  /*14d0*/  HGMMA.64x128x16.F32 R152, gdesc[UR8], RZ, !UPT, gsb0 ;  /* 0x01e00000089879f0 */ /* 0x000fe2000c0008ff */
[----:B------:R-:W-:Y:S01]  /*14e0*/  UIADD3 UR8, UR6, 0x400, URZ ;  /* 0x0000040006087890 */ /* 0x000fe2000fffe03f */
[----:B------:R-:W-:Y:S01]  /*14f0*/  UMOV UR9, 0x40000040 ;  /* 0x4000004000097882 */ /* 0x000fe20000000000 */
[----:B------:R-:W-:Y:S02]  /*1500*/  WARPGROUP.DEPBAR.LE gsb0, 0x0 ;  /* 0x00008000000079c5 */ /* 0x000fe40000010000 */
[----:B------:R-:W-:-:S07]  /*1510*/  WARPGROUP.ARRIVE ;  /* 0x00000000000079c5 */ /* 0x000fce0000000000 */
[----:B------:R-:W-:Y:S01]  /*1520*/  HGMMA.64x128x16.F32 R88, gdesc[UR8], RZ, !UPT, gsb0 ;  /* 0x01e00000085879f0 */ /* 0x000fe2000c0008ff */
[----:B------:R-:W-:Y:S01]  /*1530*/  UIADD3 UR8, UR6, 0x800, URZ ;  /* 0x0000080006087890 */ /* 0x000fe2000fffe03f */
[----:B------:R-:W-:Y:S01]  /*1540*/  UMOV UR9, 0x40000040 ;  /* 0x4000004000097882 */ /* 0x000fe20000000000 */
[----:B------:R-:W-:Y:S02]  /*1550*/  WARPGROUP.DEPBAR.LE gsb0, 0x0 ;  /* 0x00008000000079c5 */ /* 0x000fe40000010000 */
[----:B------:R-:W-:-:S07]  /*1560*/  WARPGROUP.ARRIVE ;  /* 0x00000000000079c5 */ /* 0x000fce0000000000 */
[----:B------:R-:W-:Y:S01]  /*1570*/  HGMMA.64x128x16.F32 R24, gdesc[UR8], RZ, !UPT, gsb0 ;  /* 0x01e00000081879f0 */ /* 0x000fe2000c0008ff */
[----:B------:R-:W-:Y:S02]  /*1580*/  UIADD3 UR8, UR6, 0x2, URZ ;  /* 0x0000000206087890 */ /* 0x000fe4000fffe03f */
[----:B------:R-:W-:Y:S01]  /*1590*/  UIADD3 UR10, UR7, 0x2, URZ ;  /* 0x00000002070a7890 */ /* 0x000fe2000fffe03f */
[----:B------:R-:W-:Y:S01]  /*15a0*/  UMOV UR9, 0x40000040 ;  /* 0x4000004000097882 */ /* 0x000fe20000000000 */
[----:B------:R-:W-:Y:S01]  /*15b0*/  UMOV UR11, 0x40000040 ;  /* 0x40000040000b7882 */ /* 0x000fe20000000000 */
[----:B------:R-:W-:Y:S02]  /*15c0*/  WARPGROUP.DEPBAR.LE gsb0, 0x0 ;  /* 0x00008000000079c5 */ /* 0x000fe40000010000 */
[----:B------:R-:W-:-:S06]  /*15d0*/  WARPGROUP.ARRIVE ;  /* 0x00000000000079c5 */ /* 0x000fcc0000000000 */
[----:B------:R-:W-:Y:S01]  /*15e0*/  HGMMA.64x128x16.F32 R152, gdesc[UR8], R152, gsb0 ;  /* 0x01e00000089879f0 */ /* 0x000fe20008000898 */
[----:B------:R-:W-:Y:S01]  /*15f0*/  UIADD3 UR8, UR6, 0x402, URZ ;  /* 0x0000040206087890 */ /* 0x000fe2000fffe03f */
[----:B------:R-:W-:Y:S01]  /*1600*/  UMOV UR9, 0x40000040 ;  /* 0x4000004000097882 */ /* 0x000fe20000000000 */
[----:B------:R-:W-:Y:S02]  /*1610*/  WARPGROUP.DEPBAR.LE gsb0, 0x0 ;  /* 0x00008000000079c5 */ /* 0x000fe40000010000 */
[----:B------:R-:W-:-:S07]  /*1620*/  WARPGROUP.ARRIVE ;  /* 0x00000000000079c5 */ /* 0x000fce0000000000 */
[----:B------:R-:W-:Y:S01]  /*1630*/  HGMMA.64x128x16.F32 R88, gdesc[UR8], R88, gsb0 ;  /* 0x01e00000085879f0 */ /* 0x000fe20008000858 */
[----:B------:R-:W-:Y:S01]  /*1640*/  UIADD3 UR8, UR6, 0x802, URZ ;  /* 0x0000080206087890 */ /* 0x000fe2000fffe03f */
[----:B------:R-:W-:Y:S01]  /*1650*/  UMOV UR9, 0x40000040 ;  /* 0x4000004000097882 */ /* 0x000fe20000000000 */
[----:B------:R-:W-:Y:S02]  /*1660*/  WARPGROUP.DEPBAR.LE gsb0, 0x0 ;  /* 0x00008000000079c5 */ /* 0x000fe40000010000 */
[----:B------:R-:W-:-:S07]  /*1670*/  WARPGROUP.ARRIVE ;  /* 0x00000000000079c5 */ /* 0x000fce0000000000 */
[----:B------:R-:W-:Y:S01]  /*1680*/  HGMMA.64x128x16.F32 R24, gdesc[UR8], R24, gsb0 ;  /* 0x01e00000081879f0 */ /* 0x000fe20008000818 */
        /* <DEDUP_REMOVED lines=33> */
[----:B------:R-:W-:Y:S03]  /*18a0*/  HGMMA.64x128x16.F32 R24, gdesc[UR8], R24, gsb0 ;  /* 0x01e00000081879f0 */ /* 0x000fe60008000818 */
[----:B------:R-:W-:Y:S02]  /*18b0*/  WARPGROUP.DEPBAR.LE gsb0, 0x0 ;  /* 0x00008000000079c5 */ /* 0x000fe40000010000 */
[----:B------:R-:W-:Y:S05]  /*18c0*/  @!P1 BRA `(.L_x_18) ;  /* 0x0000000400bc9947 */ /* 0x000fea0003800000 */
[----:B------:R-:W-:-:S04]  /*18d0*/  UIADD3 UR12, UR39, 0x1, URZ ;  /* 0x00000001270c7890 */ /* 0x000fc8000fffe03f */
[----:B------:R-:W-:-:S04]  /*18e0*/  UISETP.NE.AND UP0, UPT, UR12, 0x3, UPT ;  /* 0x000000030c00788c */ /* 0x000fc8000bf05270 */
[----:B------:R-:W-:Y:S02]  /*18f0*/  USEL UR6, URZ, 0x1, UP0 ;  /* 0x000000013f067887 */ /* 0x000fe40008000000 */
[----:B------:R-:W-:Y:S02]  /*1900*/  USEL UR12, UR12, URZ, UP0 ;  /* 0x0000003f0c0c7287 */ /* 0x000fe40008000000 */
[----:B------:R-:W-:-:S06]  /*1910*/  ULOP3.LUT UR6, UR38, UR6, URZ, 0x3c, !UPT ;  /* 0x0000000626067292 */ /* 0x000fcc000f8e3c3f */
[----:B0-2---:R-:W-:Y:S01]  /*1920*/  IMAD.U32 R5, RZ, RZ, UR6 ;  /* 0x00000006ff057e24 */ /* 0x005fe2000f8e00ff */
[----:B------:R-:W-:-:S06]  /*1930*/  UMOV UR6, UR39 ;  /* 0x0000002700067c82 */ /* 0x000fcc0008000000 */
.L_x_25:
[----:B0-2---:R-:W-:Y:S05]  /*1940*/  @!P0 BRA `(.L_x_19) ;  /* 0x0000000000048947 */ /* 0x005fea0003800000 */
[----:B------:R-:W-:Y:S01]  /*1950*/  BPT.TRAP 0x1 ;  /* 0x000000040000795c */ /* 0x000fe20000300000 */
.L_x_19:
[----:B------:R-:W0:Y:S01]  /*1960*/  S2UR UR8, SR_CgaCtaId ;  /* 0x00000000000879c3 */ /* 0x000e220000008800 */
[----:B------:R-:W-:Y:S01]  /*1970*/  UMOV UR7, 0x400 ;  /* 0x0000040000077882 */ /* 0x000fe20000000000 */
[----:B------:R-:W-:Y:S01]  /*1980*/  SHF.L.U32 R3, R5, 0x1f, RZ ;  /* 0x0000001f05037819 */ /* 0x000fe200000006ff */
[----:B0-----:R-:W-:-:S04]  /*1990*/  ULEA UR7, UR8, UR7, 0x18 ;  /* 0x0000000708077291 */ /* 0x001fc8000f8ec03f */
[----:B------:R-:W-:-:S09]  /*19a0*/  ULEA UR8, UR12, UR7, 0x3 ;  /* 0x000000070c087291 */ /* 0x000fd2000f8e183f */
[----:B------:R0:W2:Y:S01]  /*19b0*/  SYNCS.PHASECHK.TRANS64.TRYWAIT P1, [UR8], R3 ;  /* 0x00000003ff0075a7 */ /* 0x0000a20008020148 */
[----:B------:R-:W-:Y:S05]  /*19c0*/  @!P0 BRA `(.L_x_20) ;  /* 0x0000000000048947 */ /* 0x000fea0003800000 */
[----:B------:R-:W-:Y:S01]  /*19d0*/  BPT.TRAP 0x1 ;  /* 0x000000040000795c */ /* 0x000fe20000300000 */
.L_x_20:
[----:B--2---:R-:W-:Y:S05]  /*19e0*/  @P1 BRA `(.L_x_21) ;  /* 0x0000000000081947 */ /* 0x004fea0003800000 */
[----:B------:R-:W2:Y:S02]  /*19f0*/  SYNCS.PHASECHK.TRANS64.TRYWAIT P1, [UR8], R3 ;  /* 0x00000003ff0075a7 */ /* 0x000ea40008020148 */
[----:B--2---:R-:W-:Y:S05]  /*1a00*/  @!P1 BRA `(.L_x_22) ;  /* 0x000000d800749947 */ /* 0x004fea0003800000 */
.L_x_21:
[----:B------:R-:W-:Y:S01]  /*1a10*/  UIMAD UR13, UR12, 0xc00, UR4 ;  /* 0x00000c000c0d78a4 */ /* 0x000fe2000f8e0204 */
[----:B------:R-:W-:Y:S01]  /*1a20*/  WARPGROUP.ARRIVE ;  /* 0x00000000000079c5 */ /* 0x000fe20000000000 */
[----:B------:R-:W-:Y:S01]  /*1a30*/  ULEA UR14, UR12, UR5, 0xa ;  /* 0x000000050c0e7291 */ /* 0x000fe2000f8e503f */
[----:B------:R-:W-:Y:S01]  /*1a40*/  UMOV UR9, 0x40000040 ;  /* 0x4000004000097882 */ /* 0x000fe20000000000 */
[----:B------:R-:W-:-:S03]  /*1a50*/  UMOV UR11, 0x40000040 ;  /* 0x40000040000b7882 */ /* 0x000fc60000000000 */
[----:B------:R-:W-:Y:S02]  /*1a60*/  UMOV UR8, UR13 ;  /* 0x0000000d00087c82 */ /* 0x000fe40008000000 */
[----:B------:R-:W-:Y:S02]  /*1a70*/  UMOV UR10, UR14 ;  /* 0x0000000e000a7c82 */ /* 0x000fe40008000000 */
        /* <DEDUP_REMOVED lines=64> */
[----:B------:R-:W-:Y:S01]  /*1e80*/  BPT.TRAP 0x1 ;  /* 0x000000040000795c */ /* 0x000fe20000300000 */
.L_x_23:
[----:B------:R-:W-:Y:S02]  /*1e90*/  UISETP.GT.U32.AND UP0, UPT, UR40, 0x1, UPT ;  /* 0x000000012800788c */ /* 0x000fe4000bf04070 */
[----:B------:R-:W-:-:S04]  /*1ea0*/  ULEA UR7, UR6, UR7, 0x3 ;  /* 0x0000000706077291 */ /* 0x000fc8000f8e183f */
[----:B------:R-:W-:Y:S01]  /*1eb0*/  UIADD3 UR7, UR7, 0x18, URZ ;  /* 0x0000001807077890 */ /* 0x000fe2000fffe03f */
[----:B------:R-:W-:-:S03]  /*1ec0*/  PLOP3.LUT P1, PT, PT, PT, UP0, 0x80, 0x0 ;  /* 0x000000000000781c */ /* 0x000fc60003f2f008 */
[----:B------:R-:W-:-:S09]  /*1ed0*/  UPRMT UR7, URZ, 0x654, UR7 ;  /* 0x000006543f077896 */ /* 0x000fd20008000007 */
[----:B------:R-:W-:Y:S01]  /*1ee0*/  SYNCS.ARRIVE.TRANS64.RED.A1T0 RZ, [UR7], RZ ;  /* 0x000000ffffff79a7 */ /* 0x000fe20008100407 */
[----:B------:R-:W-:Y:S05]  /*1ef0*/  @P1 BRA `(.L_x_24) ;  /* 0x0000000000041947 */ /* 0x000fea0003800000 */
[----:B------:R-:W-:Y:S01]  /*1f00*/  BPT.TRAP 0x1 ;  /* 0x000000040000795c */ /* 0x000fe20000300000 */
.L_x_24:
[----:B------:R-:W-:Y:S01]  /*1f10*/  UIADD3 UR12, UR12, 0x1, URZ ;  /* 0x000000010c0c7890 */ /* 0x000fe2000fffe03f */
[C---:B------:R-:W-:Y:S01]  /*1f20*/  ISETP.GT.AND P1, PT, R0.reuse, 0x1, PT ;  /* 0x000000010000780c */ /* 0x040fe20003f24270 */
[----:B------:R-:W-:Y:S01]  /*1f30*/  UIADD3 UR6, UR6, 0x1, URZ ;  /* 0x0000000106067890 */ /* 0x000fe2000fffe03f */
[----:B------:R-:W-:Y:S01]  /*1f40*/  VIADD R0, R0, 0xffffffff ;  /* 0xffffffff00007836 */ /* 0x000fe20000000000 */
[----:B------:R-:W-:Y:S02]  /*1f50*/  UISETP.NE.AND UP0, UPT, UR12, 0x3, UPT ;  /* 0x000000030c00788c */ /* 0x000fe4000bf05270 */
[----:B------:R-:W-:Y:S02]  /*1f60*/  UISETP.NE.AND UP1, UPT, UR6, 0x3, UPT ;  /* 0x000000030600788c */ /* 0x000fe4000bf25270 */
[----:B------:R-:W-:Y:S02]  /*1f70*/  USEL UR7, URZ, 0x1, UP0 ;  /* 0x000000013f077887 */ /* 0x000fe40008000000 */
[----:B------:R-:W-:-:S02]  /*1f80*/  USEL UR12, UR12, URZ, UP0 ;  /* 0x0000003f0c0c7287 */ /* 0x000fc40008000000 */
[----:B------:R-:W-:Y:S02]  /*1f90*/  USEL UR6, UR6, URZ, UP1 ;  /* 0x0000003f06067287 */ /* 0x000fe40008800000 */
[----:B------:R-:W-:Y:S01]  /*1fa0*/  LOP3.LUT R5, R5, UR7, RZ, 0x3c, !PT ;  /* 0x0000000705057c12 */ /* 0x000fe2000f8e3cff */
[----:B------:R-:W-:Y:S09]  /*1fb0*/  @P1 BRA `(.L_x_25) ;  /* 0xfffffff800601947 */ /* 0x000ff2000383ffff */
.L_x_18:
[----:B------:R-:W3:Y:S02]  /*1fc0*/  LDC R0, c[0x0][0x28c] ;  /* 0x0000a300ff007b82 */ /* 0x000ee40000000800 */
[----:B---3--:R-:W-:-:S13]  /*1fd0*/  ISETP.GE.AND P1, PT, R0, 0x1, PT ;  /* 0x000000010000780c */ /* 0x008fda0003f26270 */
[----:B------:R-:W-:Y:S05]  /*1fe0*/  @!P1 BRA `(.L_x_26) ;  /* 0x00000000004c9947 */ /* 0x000fea0003800000 */
[----:B------:R-:W-:Y:S05]  /*1ff0*/  @!P0 BRA `(.L_x_27) ;  /* 0x0000000000048947 */ /* 0x000fea0003800000 */
[----:B------:R-:W-:Y:S01]  /*2000*/  BPT.TRAP 0x1 ;  /* 0x000000040000795c */ /* 0x000fe20000300000 */
.L_x_27:
[----:B------:R-:W3:Y:S01]  /*2010*/  S2UR UR7, SR_CgaCtaId ;  /* 0x00000000000779c3 */ /* 0x000ee20000008800 */
[----:B------:R-:W-:-:S04]  /*2020*/  UISETP.LT.AND UP0, UPT, UR45, 0x1, UPT ;  /* 0x000000012d00788c */ /* 0x000fc8000bf01270 */
[----:B------:R-:W-:Y:S02]  /*2030*/  USEL UR6, UR45, 0x1, UP0 ;  /* 0x000000012d067887 */ /* 0x000fe40008000000 */
[----:B------:R-:W-:Y:S02]  /*2040*/  UISETP.GT.U32.AND UP0, UPT, UR40, 0x1, UPT ;  /* 0x000000012800788c */ /* 0x000fe4000bf04070 */
[----:B------:R-:W-:-:S04]  /*2050*/  UIADD3 UR6, UR39, UR45, -UR6 ;  /* 0x0000002d27067290 */ /* 0x000fc8000fffe806 */
[----:B------:R-:W-:Y:S01]  /*2060*/  UIMAD.WIDE.U32 UR4, UR6, -0x55555555, URZ ;  /* 0xaaaaaaab060478a5 */ /* 0x000fe2000f8e003f */
[----:B------:R-:W-:-:S03]  /*2070*/  PLOP3.LUT P0, PT, PT, PT, UP0, 0x80, 0x0 ;  /* 0x000000000000781c */ /* 0x000fc60003f0f008 */
[----:B------:R-:W-:-:S03]  /*2080*/  USHF.R.U32.HI UR4, URZ, 0x1, UR5 ;  /* 0x000000013f047899 */ /* 0x000fc60008011605 */
[----:B------:R-:W-:Y:S01]  /*2090*/  UMOV UR5, 0x400 ;  /* 0x0000040000057882 */ /* 0x000fe20000000000 */
[----:B------:R-:W-:Y:S02]  /*20a0*/  UIMAD UR6, UR4, -0x3, UR6 ;  /* 0xfffffffd040678a4 */ /* 0x000fe4000f8e0206 */
[----:B---3--:R-:W-:-:S04]  /*20b0*/  ULEA UR5, UR7, UR5, 0x18 ;  /* 0x0000000507057291 */ /* 0x008fc8000f8ec03f */
[----:B------:R-:W-:-:S04]  /*20c0*/  ULEA UR6, UR6, UR5, 0x3 ;  /* 0x0000000506067291 */ /* 0x000fc8000f8e183f */
[----:B------:R-:W-:-:S04]  /*20d0*/  UIADD3 UR6, UR6, 0x18, URZ ;  /* 0x0000001806067890 */ /* 0x000fc8000fffe03f */
[----:B------:R-:W-:-:S09]  /*20e0*/  UPRMT UR6, URZ, 0x654, UR6 ;  /* 0x000006543f067896 */ /* 0x000fd20008000006 */
[----:B------:R-:W-:Y:S01]  /*20f0*/  SYNCS.ARRIVE.TRANS64.RED.A1T0 RZ, [UR6], RZ ;  /* 0x000000ffffff79a7 */ /* 0x000fe20008100406 */
[----:B------:R-:W-:Y:S05]  /*2100*/  @P0 BRA `(.L_x_26) ;  /* 0x0000000000040947 */ /* 0x000fea0003800000 */
[----:B------:R-:W-:Y:S01]  /*2110*/  BPT.TRAP 0x1 ;  /* 0x000000040000795c */ /* 0x000fe20000300000 */
.L_x_26:
[----:B------:R-:W-:Y:S01]  /*2120*/  LOP3.LUT R0, R2, 0x3, RZ, 0xc0, !PT ;  /* 0x0000000302007812 */ /* 0x000fe200078ec0ff */
[----:B------:R-:W-:Y:S01]  /*2130*/  IMAD.MOV.U32 R7, RZ, RZ, -0x2 ;  /* 0xfffffffeff077424 */ /* 0x000fe200078e00ff */
[----:B------:R-:W-:Y:S01]  /*2140*/  USHF.L.U32 UR43, UR43, 0x7, URZ ;  /* 0x000000072b2b7899 */ /* 0x000fe2000800063f */
[----:B0-2---:R-:W-:Y:S01]  /*2150*/  SHF.R.U32.HI R3, RZ, 0x2, R2 ;  /* 0x00000002ff037819 */ /* 0x005fe20000011602 */
[----:B------:R-:W-:Y:S01]  /*2160*/  ULDC UR12, c[0x0][0x288] ;  /* 0x0000a200000c7ab9 */ /* 0x000fe20000000800 */
[----:B------:R-:W-:Y:S01]  /*2170*/  UIMAD.WIDE UR8, UR42, 0x180, URZ ;  /* 0x000001802a0878a5 */ /* 0x000fe2000f8e023f */
[----:B------:R-:W-:Y:S01]  /*2180*/  IMAD R7, R0, R7, UR12 ;  /* 0x0000000c00077e24 */ /* 0x000fe2000f8e0207 */
[----:B------:R-:W-:Y:S01]  /*2190*/  LOP3.LUT R0, R18, 0x1, RZ, 0xc0, !PT ;  /* 0x0000000112007812 */ /* 0x000fe200078ec0ff */
[----:B------:R-:W-:Y:S01]  /*21a0*/  UIMAD UR42, UR42, 0x180, URZ ;  /* 0x000001802a2a78a4 */ /* 0x000fe2000f8e023f */
[C---:B------:R-:W-:Y:S01]  /*21b0*/  LOP3.LUT R4, R2.reuse, 0x60, RZ, 0xc0, !PT ;  /* 0x0000006002047812 */ /* 0x040fe200078ec0ff */
[----:B------:R-:W-:Y:S01]  /*21c0*/  UISETP.GE.AND UP0, UPT, UR43, UR12, UPT ;  /* 0x0000000c2b00728c */ /* 0x000fe2000bf06270 */
[----:B------:R-:W-:Y:S01]  /*21d0*/  IMAD.SHL.U32 R216, R2, 0x2, RZ ;  /* 0x0000000202d87824 */ /* 0x000fe200078e00ff */
[----:B------:R-:W-:Y:S01]  /*21e0*/  UIADD3 UR39, UR45, UR39, URZ ;  /* 0x000000272d277290 */ /* 0x000fe2000fffe03f */
[----:B------:R-:W-:Y:S01]  /*21f0*/  IMAD.U32 R217, RZ, RZ, UR43 ;  /* 0x0000002bffd97e24 */ /* 0x000fe2000f8e00ff */
[----:B------:R-:W-:Y:S01]  /*2200*/  ULDC UR7, c[0x0][0x284] ;  /* 0x0000a10000077ab9 */ /* 0x000fe20000000800 */
[----:B------:R-:W-:Y:S01]  /*2210*/  IMAD.SHL.U32 R8, R0, 0x40, RZ ;  /* 0x0000004000087824 */ /* 0x000fe200078e00ff */
[----:B------:R-:W-:Y:S01]  /*2220*/  UISETP.GE.OR UP0, UPT, UR42, UR7, UP0 ;  /* 0x000000072a00728c */ /* 0x000fe20008706670 */
[----:B------:R-:W-:Y:S01]  /*2230*/  LOP3.LUT R3, R3, 0x7, RZ, 0xc0, !PT ;  /* 0x0000000703037812 */ /* 0x000fe200078ec0ff */
[----:B------:R-:W-:Y:S01]  /*2240*/  UISETP.GT.U32.AND UP1, UPT, UR39, 0x2, UPT ;  /* 0x000000022700788c */ /* 0x000fe2000bf24070 */
[----:B------:R-:W-:Y:S01]  /*2250*/  SHF.R.U32.HI R6, RZ, 0x1, R4 ;  /* 0x00000001ff067819 */ /* 0x000fe20000011604 */
[----:B------:R-:W-:Y:S01]  /*2260*/  USHF.R.S32.HI UR13, URZ, 0x1f, UR44 ;  /* 0x0000001f3f0d7899 */ /* 0x000fe2000801142c */
[----:B------:R-:W-:Y:S01]  /*2270*/  LOP3.LUT R216, R217, 0x6, R216, 0xf8, !PT ;  /* 0x00000006d9d87812 */ /* 0x000fe200078ef8d8 */
[----:B------:R-:W-:Y:S01]  /*2280*/  UIMAD.WIDE.U32 UR4, UR39, -0x55555555, URZ ;  /* 0xaaaaaaab270478a5 */ /* 0x000fe2000f8e003f */
[--C-:B-1----:R-:W-:Y:S01]  /*2290*/  LOP3.LUT R23, R8, 0x40, R3.reuse, 0xe2, !PT ;  /* 0x0000004008177812 */ /* 0x102fe200078ee203 */
[----:B------:R-:W-:Y:S01]  /*22a0*/  ULDC.64 UR10, c[0x0][0x5d0] ;  /* 0x00017400000a7ab9 */ /* 0x000fe20000000a00 */
[----:B------:R-:W-:Y:S01]  /*22b0*/  UISETP.LT.U32.AND UP1, UPT, UR45, 0x3, UP1 ;  /* 0x000000032d00788c */ /* 0x000fe20008f21070 */
[----:B------:R-:W-:Y:S01]  /*22c0*/  IADD3 R3, RZ, -R6, -R3 ;  /* 0x80000006ff037210 */ /* 0x000fe20007ffe803 */
[----:B------:R-:W-:Y:S01]  /*22d0*/  UISETP.GE.U32.AND UP2, UPT, UR45, 0x3, UPT ;  /* 0x000000032d00788c */ /* 0x000fe2000bf46070 */
[----:B------:R-:W-:Y:S01]  /*22e0*/  PLOP3.LUT P0, PT, PT, PT, UP0, 0x80, 0x0 ;  /* 0x000000000000781c */ /* 0x000fe20003f0f008 */
[----:B------:R-:W-:Y:S01]  /*22f0*/  UIMAD UR6, UR13, UR10, URZ ;  /* 0x0000000a0d0672a4 */ /* 0x000fe2000f8e023f */
[--C-:B------:R-:W-:Y:S01]  /*2300*/  SHF.R.S32.HI R217, RZ, 0x1f, R216.reuse ;  /* 0x0000001fffd97819 */ /* 0x100fe200000114d8 */
[----:B------:R-:W-:Y:S01]  /*2310*/  USHF.R.U32.HI UR4, URZ, 0x1, UR5 ;  /* 0x000000013f047899 */ /* 0x000fe20008011605 */
[----:B------:R-:W-:Y:S01]  /*2320*/  IMAD.U32 R5, RZ, RZ, UR10 ;  /* 0x0000000aff057e24 */ /* 0x000fe2000f8e00ff */
[----:B------:R-:W-:Y:S01]  /*2330*/  USEL UR5, URZ, 0x1, !UP1 ;  /* 0x000000013f057887 */ /* 0x000fe2000c800000 */
[----:B------:R-:W-:Y:S01]  /*2340*/  IMAD R3, R0, -0x40, R3 ;  /* 0xffffffc000037824 */ /* 0x000fe200078e0203 */
[----:B------:R-:W-:Y:S01]  /*2350*/  UIMAD UR6, UR44, UR11, UR6 ;  /* 0x0000000b2c0672a4 */ /* 0x000fe2000f8e0206 */
[----:B------:R-:W-:Y:S01]  /*2360*/  IMAD.U32 R0, RZ, RZ, UR7 ;  /* 0x00000007ff007e24 */ /* 0x000fe2000f8e00ff */
[----:B------:R-:W-:Y:S01]  /*2370*/  ULOP3.LUT UR38, UR38, UR5, URZ, 0x3c, !UPT ;  /* 0x0000000526267292 */ /* 0x000fe2000f8e3c3f */
[----:B------:R-:W-:Y:S01]  /*2380*/  IMAD.WIDE.U32 R4, R5, UR44, R216 ;  /* 0x0000002c05047c25 */ /* 0x000fe2000f8e00d8 */
[----:B------:R-:W-:Y:S01]  /*2390*/  UIMAD UR39, UR4, -0x3, UR39 ;  /* 0xfffffffd042778a4 */ /* 0x000fe2000f8e0227 */
[----:B------:R-:W-:Y:S01]  /*23a0*/  LOP3.LUT R23, R23, UR8, R6, 0xfe, !PT ;  /* 0x0000000817177c12 */ /* 0x000fe2000f8efe06 */
[----:B------:R-:W-:Y:S01]  /*23b0*/  @UP2 ULOP3.LUT UR38, UR38, 0x1, UR4, 0x78, !UPT ;  /* 0x0000000126262892 */ /* 0x000fe2000f8e7804 */
[----:B------:R-:W-:Y:S01]  /*23c0*/  IADD3 R3, R0, -UR42, R3 ;  /* 0x8000002a00037c10 */ /* 0x000fe2000fffe003 */
[----:B------:R-:W-:Y:S01]  /*23d0*/  VIADD R5, R5, UR6 ;  /* 0x0000000605057c36 */ /* 0x000fe20008000000 */
[----:B------:R-:W-:Y:S01]  /*23e0*/  UMOV UR42, 0xffffffff ;  /* 0xffffffff002a7882 */ /* 0x000fe20000000000 */
[----:B------:R-:W-:Y:S01]  /*23f0*/  VIADD R0, R7, -UR43 ;  /* 0x8000002b07007c36 */ /* 0x000fe20008000000 */
[----:B------:R-:W-:Y:S07]  /*2400*/  @P0 BRA `(.L_x_28) ;  /* 0x000000b000600947 */ /* 0x000fee0003800000 */
[----:B-----5:R-:W-:Y:S01]  /*2410*/  FSETP.NEU.AND P0, PT, R19, RZ, PT ;  /* 0x000000ff1300720b */ /* 0x020fe20003f0d000 */
[----:B------:R-:W-:Y:S01]  /*2420*/  ULDC.64 UR6, c[0x0][0x5c8] ;  /* 0x0001720000067ab9 */ /* 0x000fe20000000a00 */
[----:B------:R-:W-:Y:S01]  /*2430*/  ISETP.GT.AND P1, PT, R3, RZ, PT ;  /* 0x000000ff0300720c */ /* 0x000fe20003f24270 */
[----:B------:R-:W-:Y:S01]  /*2440*/  UIMAD UR4, UR9, UR6, URZ ;  /* 0x00000006090472a4 */ /* 0x000fe2000f8e023f */
[----:B------:R-:W-:Y:S01]  /*2450*/  IMAD.U32 R6, RZ, RZ, UR7 ;  /* 0x00000007ff067e24 */ /* 0x000fe2000f8e00ff */
[----:B------:R-:W-:Y:S01]  /*2460*/  BSSY B0, `(.L_x_28) ;  /* 0x0000b12000007945 */ /* 0x000fe20003800000 */
[----:B------:R-:W-:Y:S01]  /*2470*/  IMAD.WIDE.U32 R4, R23, UR6, R4 ;  /* 0x0000000617047c25 */ /* 0x000fe2000f8e0004 */
[----:B------:R-:W-:-:S03]  /*2480*/  ISETP.GT.AND P2, PT, R0, RZ, P1 ;  /* 0x000000ff0000720c */ /* 0x000fc60000f44270 */
[----:B------:R-:W-:-:S04]  /*2490*/  IMAD R223, R23, R6, UR4 ;  /* 0x0000000417df7e24 */ /* 0x000fc8000f8e0206 */
[----:B------:R-:W-:Y:S01]  /*24a0*/  IMAD.IADD R223, R5, 0x1, R223 ;  /* 0x0000000105df7824 */ /* 0x000fe200078e02df */
[----:B------:R-:W-:Y:S06]  /*24b0*/  @!P0 BRA `(.L_x_29) ;  /* 0x0000007400e08947 */ /* 0x000fec0003800000 */
[----:B------:R-:W0:Y:S01]  /*24c0*/  LDC.64 R20, c[0x0][0x5b8] ;  /* 0x00016e00ff147b82 */ /* 0x000e220000000a00 */
[----:B------:R-:W-:-:S07]  /*24d0*/  ULDC.64 UR4, c[0x0][0x5c0] ;  /* 0x0001700000047ab9 */ /* 0x000fce0000000a00 */
[----:B------:R-:W1:Y:S08]  /*24e0*/  LDC.64 R14, c[0x0][0x5b0] ;  /* 0x00016c00ff0e7b82 */ /* 0x000e700000000a00 */
[----:B------:R-:W2:Y:S01]  /*24f0*/  LDC.64 R12, c[0x0][0x5a8] ;  /* 0x00016a00ff0c7b82 */ /* 0x000ea20000000a00 */
[C---:B0-----:R-:W-:Y:S02]  /*2500*/  IMAD R6, R20.reuse, UR13, RZ ;  /* 0x0000000d14067c24 */ /* 0x041fe4000f8e02ff */
[----:B------:R-:W-:-:S04]  /*2510*/  IMAD.WIDE.U32 R10, R20, UR44, R216 ;  /* 0x0000002c140a7c25 */ /* 0x000fc8000f8e00d8 */
[----:B------:R-:W-:Y:S02]  /*2520*/  IMAD R21, R21, UR44, R6 ;  /* 0x0000002c15157c24 */ /* 0x000fe4000f8e0206 */
[----:B-1----:R-:W-:Y:S02]  /*2530*/  IMAD R6, R14, UR9, RZ ;  /* 0x000000090e067c24 */ /* 0x002fe4000f8e02ff */
[----:B------:R-:W-:Y:S02]  /*2540*/  IMAD.IADD R9, R11, 0x1, R21 ;  /* 0x000000010b097824 */ /* 0x000fe400078e0215 */
[----:B------:R-:W-:Y:S02]  /*2550*/  IMAD.MOV.U32 R8, RZ, RZ, R10 ;  /* 0x000000ffff087224 */ /* 0x000fe400078e000a */
[C---:B------:R-:W-:Y:S02]  /*2560*/  IMAD R221, R23.reuse, R15, R6 ;  /* 0x0000000f17dd7224 */ /* 0x040fe400078e0206 */
[----:B------:R-:W-:-:S04]  /*2570*/  IMAD.WIDE.U32 R6, R23, R14, R8 ;  /* 0x0000000e17067225 */ /* 0x000fc800078e0008 */
[----:B------:R-:W-:Y:S01]  /*2580*/  IMAD.IADD R5, R7, 0x1, R221 ;  /* 0x0000000107057824 */ /* 0x000fe200078e02dd */
[----:B--2---:R-:W-:-:S04]  /*2590*/  LEA R218, P0, R6, R12, 0x1 ;  /* 0x0000000c06da7211 */ /* 0x004fc800078008ff */
[----:B------:R-:W-:-:S05]  /*25a0*/  LEA.HI.X R219, R6, R13, R5, 0x1, P0 ;  /* 0x0000000d06db7211 */ /* 0x000fca00000f0c05 */
[----:B------:R-:W2:Y:S01]  /*25b0*/  @P2 LDG.E.LTC128B.U16 R224, desc[UR36][R218.64] ;  /* 0x00000024dae02981 */ /* 0x000ea2000c1e1520 */
[----:B------:R-:W-:Y:S01]  /*25c0*/  BSSY B1, `(.L_x_30) ;  /* 0x0000013000017945 */ /* 0x000fe20003800000 */
[----:B--2---:R-:W-:-:S05]  /*25d0*/  HADD2.F32 R6, -RZ, R224.H0_H0 ;  /* 0x200000e0ff067230 */ /* 0x004fca0000004100 */
[----:B------:R-:W-:Y:S01]  /*25e0*/  FMUL R5, R6, R19 ;  /* 0x0000001306057220 */ /* 0x000fe20000400000 */
[----:B------:R-:W-:-:S03]  /*25f0*/  LEA R6, P0, R4, UR4, 0x1 ;  /* 0x0000000404067c11 */ /* 0x000fc6000f8008ff */
[----:B------:R-:W-:Y:S01]  /*2600*/  FFMA R5, R152, R22, R5 ;  /* 0x0000001698057223 */ /* 0x000fe20000000005 */
[----:B------:R-:W-:-:S04]  /*2610*/  LEA.HI.X R7, R4, UR5, R223, 0x1, P0 ;  /* 0x0000000504077c11 */ /* 0x000fc800080f0cdf */
[----:B------:R-:W-:-:S04]  /*2620*/  F2FP.F16.F32.PACK_AB R5, RZ, R5 ;  /* 0x00000005ff05723e */ /* 0x000fc800000000ff */
[----:B------:R-:W-:Y:S01]  /*2630*/  PRMT R152, R5, 0x7610, R152 ;  /* 0x0000761005987816 */ /* 0x000fe20000000098 */
[----:B------:R-:W-:-:S04]  /*2640*/  IMAD.WIDE.U32 R4, R23, R14, R216 ;  /* 0x0000000e17047225 */ /* 0x000fc800078e00d8 */
[----:B------:R-:W-:Y:S01]  /*2650*/  IMAD.IADD R219, R221, 0x1, R5 ;  /* 0x00000001dddb7824 */ /* 0x000fe200078e0205 */
[----:B------:R0:W-:Y:S01]  /*2660*/  @P2 STG.E.U16 desc[UR36][R6.64], R152 ;  /* 0x0000009806002986 */ /* 0x0001e2000c101524 */
[----:B------:R-:W-:-:S04]  /*2670*/  IMAD.MOV.U32 R218, RZ, RZ, R4 ;  /* 0x000000ffffda7224 */ /* 0x000fc800078e0004 */
[----:B------:R-:W-:-:S04]  /*2680*/  IMAD.WIDE.U32 R218, R20, UR44, R218 ;  /* 0x0000002c14da7c25 */ /* 0x000fc8000f8e00da */
[----:B------:R-:W-:Y:S01]  /*2690*/  IMAD.IADD R5, R21, 0x1, R219 ;  /* 0x0000000115057824 */ /* 0x000fe200078e02db */
[----:B------:R-:W-:-:S04]  /*26a0*/  LEA R4, P0, R218, R12, 0x1 ;  /* 0x0000000cda047211 */ /* 0x000fc800078008ff */
[----:B------:R-:W-:Y:S02]  /*26b0*/  LEA.HI.X R5, R218, R13, R5, 0x1, P0 ;  /* 0x0000000dda057211 */ /* 0x000fe400000f0c05 */
[----:B------:R-:W-:-:S13]  /*26c0*/  ISETP.GT.AND P0, PT, R0, 0x1, P1 ;  /* 0x000000010000780c */ /* 0x000fda0000f04270 */
[----:B0-----:R-:W-:Y:S05]  /*26d0*/  @!P0 BRA `(.L_x_31) ;  /* 0x0000000000048947 */ /* 0x001fea0003800000 */
[----:B------:R0:W5:Y:S02]  /*26e0*/  LDG.E.LTC128B.U16 R224, desc[UR36][R4.64+0x2] ;  /* 0x0000022404e07981 */ /* 0x000164000c1e1520 */
.L_x_31:
[----:B------:R-:W-:Y:S05]  /*26f0*/  BSYNC B1 ;  /* 0x0000000000017941 */ /* 0x000fea0003800000 */
.L_x_30:
[----:B-----5:R-:W-:Y:S02]  /*2700*/  HADD2.F32 R152, -RZ, R224.H0_H0 ;  /* 0x200000e0ff987230 */ /* 0x020fe40000004100 */
[----:B------:R-:W-:-:S03]  /*2710*/  IMAD.SHL.U32 R218, R14, 0x8, RZ ;  /* 0x000000080eda7824 */ /* 0x000fc600078e00ff */
[----:B------:R-:W-:-:S04]  /*2720*/  FMUL R152, R152, R19 ;  /* 0x0000001398987220 */ /* 0x000fc80000400000 */
[----:B------:R-:W-:-:S05]  /*2730*/  FFMA R152, R153, R22, R152 ;  /* 0x0000001699987223 */ /* 0x000fca0000000098 */
[----:B------:R-:W-:-:S04]  /*2740*/  F2FP.F16.F32.PACK_AB R152, RZ, R152 ;  /* 0x00000098ff98723e */ /* 0x000fc800000000ff */
[----:B------:R-:W-:-:S05]  /*2750*/  PRMT R219, R152, 0x7610, R219 ;  /* 0x0000761098db7816 */ /* 0x000fca00000000db */
[----:B------:R1:W-:Y:S02]  /*2760*/  @P0 STG.E.U16 desc[UR36][R6.64+0x2], R219 ;  /* 0x000002db06000986 */ /* 0x0003e4000c101524 */
[----:B-1----:R-:W-:-:S03]  /*2770*/  SHF.L.U64.HI R219, R14, 0x3, R15 ;  /* 0x000000030edb7819 */ /* 0x002fc6000001020f */
[----:B------:R-:W-:-:S04]  /*2780*/  IMAD.WIDE.U32 R152, R23, R14, R218 ;  /* 0x0000000e17987225 */ /* 0x000fc800078e00da */
[----:B------:R-:W-:Y:S01]  /*2790*/  IMAD.IADD R225, R221, 0x1, R153 ;  /* 0x00000001dde17824 */ /* 0x000fe200078e0299 */
[-C--:B------:R-:W-:Y:S02]  /*27a0*/  IADD3 R220, P0, R216, R152.reuse, RZ ;  /* 0x00000098d8dc7210 */ /* 0x080fe40007f1e0ff */
[----:B------:R-:W-:-:S03]  /*27b0*/  IADD3 R223, P2, R10, R152, RZ ;  /* 0x000000980adf7210 */ /* 0x000fc60007f5e0ff */
[----:B------:R-:W-:Y:S02]  /*27c0*/  IMAD.X R221, R217, 0x1, R225, P0 ;  /* 0x00000001d9dd7824 */ /* 0x000fe400000e06e1 */
[----:B------:R-:W-:-:S04]  /*27d0*/  IMAD.WIDE.U32 R220, R20, UR44, R220 ;  /* 0x0000002c14dc7c25 */ /* 0x000fc8000f8e00dc */
[----:B------:R-:W-:Y:S01]  /*27e0*/  IMAD.IADD R153, R21, 0x1, R221 ;  /* 0x0000000115997824 */ /* 0x000fe200078e02dd */
[----:B------:R-:W-:-:S04]  /*27f0*/  LEA R152, P0, R220, R12, 0x1 ;  /* 0x0000000cdc987211 */ /* 0x000fc800078008ff */
[-C--:B------:R-:W-:Y:S01]  /*2800*/  LEA.HI.X R153, R220, R13.reuse, R153, 0x1, P0 ;  /* 0x0000000ddc997211 */ /* 0x080fe200000f0c99 */
[----:B------:R-:W-:Y:S01]  /*2810*/  IMAD.X R220, R225, 0x1, R9, P2 ;  /* 0x00000001e1dc7824 */ /* 0x000fe200010e0609 */
[----:B------:R-:W-:Y:S02]  /*2820*/  ISETP.GT.AND P0, PT, R3, 0x8, PT ;  /* 0x000000080300780c */ /* 0x000fe40003f04270 */
[C---:B------:R-:W-:Y:S02]  /*2830*/  LEA R222, P2, R223.reuse, R12, 0x1 ;  /* 0x0000000cdfde7211 */ /* 0x040fe400078408ff */
[----:B------:R-:W-:Y:S02]  /*2840*/  ISETP.GT.AND P3, PT, R0, RZ, P0 ;  /* 0x000000ff0000720c */ /* 0x000fe40000764270 */
[----:B------:R-:W-:-:S11]  /*2850*/  LEA.HI.X R223, R223, R13, R220, 0x1, P2 ;  /* 0x0000000ddfdf7211 */ /* 0x000fd600010f0cdc */
[----:B------:R-:W2:Y:S01]  /*2860*/  @P3 LDG.E.LTC128B.U16 R224, desc[UR36][R222.64] ;  /* 0x00000024dee03981 */ /* 0x000ea2000c1e1520 */
[----:B------:R-:W-:Y:S01]  /*2870*/  IMAD.U32 R225, RZ, RZ, UR6 ;  /* 0x00000006ffe17e24 */ /* 0x000fe2000f8e00ff */
[----:B------:R-:W-:Y:S01]  /*2880*/  USHF.L.U64.HI UR4, UR6, 0x4, UR7 ;  /* 0x0000000406047899 */ /* 0x000fe20008010207 */
[----:B------:R-:W-:Y:S01]  /*2890*/  BSSY B1, `(.L_x_32) ;  /* 0x000000c000017945 */ /* 0x000fe20003800000 */
[----:B--2---:R-:W-:-:S05]  /*28a0*/  HADD2.F32 R220, -RZ, R224.H0_H0 ;  /* 0x200000e0ffdc7230 */ /* 0x004fca0000004100 */
[----:B------:R-:W-:Y:S01]  /*28b0*/  FMUL R221, R220, R19 ;  /* 0x00000013dcdd7220 */ /* 0x000fe20000400000 */
[----:B------:R-:W-:-:S03]  /*28c0*/  LEA R220, P2, R225, R6, 0x4 ;  /* 0x00000006e1dc7211 */ /* 0x000fc600078420ff */
[----:B------:R-:W-:-:S05]  /*28d0*/  FFMA R221, R154, R22, R221 ;  /* 0x000000169add7223 */ /* 0x000fca00000000dd */
[----:B------:R-:W-:-:S04]  /*28e0*/  F2FP.F16.F32.PACK_AB R221, RZ, R221 ;  /* 0x000000ddffdd723e */ /* 0x000fc800000000ff */
[----:B------:R-:W-:Y:S02]  /*28f0*/  PRMT R154, R221, 0x7610, R154 ;  /* 0x00007610dd9a7816 */ /* 0x000fe4000000009a */
[----:B------:R-:W-:Y:S02]  /*2900*/  IADD3.X R221, R7, UR4, RZ, P2, !PT ;  /* 0x0000000407dd7c10 */ /* 0x000fe400097fe4ff */
[----:B------:R-:W-:-:S03]  /*2910*/  ISETP.GT.AND P2, PT, R0, 0x1, P0 ;  /* 0x000000010000780c */ /* 0x000fc60000744270 */
[----:B------:R1:W-:Y:S10]  /*2920*/  @P3 STG.E.U16 desc[UR36][R220.64], R154 ;  /* 0x0000009adc003986 */ /* 0x0003f4000c101524 */
[----:B------:R-:W-:Y:S05]  /*2930*/  @!P2 BRA `(.L_x_33) ;  /* 0x000000000004a947 */ /* 0x000fea0003800000 */
[----:B------:R2:W5:Y:S02]  /*2940*/  LDG.E.LTC128B.U16 R224, desc[UR36][R152.64+0x2] ;  /* 0x0000022498e07981 */ /* 0x000564000c1e1520 */
.L_x_33:
[----:B------:R-:W-:Y:S05]  /*2950*/  BSYNC B1 ;  /* 0x0000000000017941 */ /* 0x000fea0003800000 */
.L_x_32:
[----:B-1---5:R-:W-:Y:S01]  /*2960*/  HADD2.F32 R154, -RZ, R224.H0_H0 ;  /* 0x200000e0ff9a7230 */ /* 0x022fe20000004100 */
[----:B------:R-:W-:Y:S01]  /*2970*/  ISETP.GT.AND P3, PT, R0, 0x8, P1 ;  /* 0x000000080000780c */ /* 0x000fe20000f64270 */
[----:B------:R-:W-:Y:S03]  /*2980*/  BSSY B1, `(.L_x_34) ;  /* 0x000000a000017945 */ /* 0x000fe60003800000 */
[----:B------:R-:W-:-:S04]  /*2990*/  FMUL R154, R154, R19 ;  /* 0x000000139a9a7220 */ /* 0x000fc80000400000 */
[----:B------:R-:W-:Y:S01]  /*29a0*/  FFMA R154, R155, R22, R154 ;  /* 0x000000169b9a7223 */ /* 0x000fe2000000009a */
[----:B------:R-:W-:-:S04]  /*29b0*/  IMAD.MOV.U32 R155, RZ, RZ, R221 ;  /* 0x000000ffff9b7224 */ /* 0x000fc800078e00dd */
[----:B------:R-:W-:-:S04]  /*29c0*/  F2FP.F16.F32.PACK_AB R154, RZ, R154 ;  /* 0x0000009aff9a723e */ /* 0x000fc800000000ff */
[----:B------:R-:W-:Y:S01]  /*29d0*/  PRMT R222, R154, 0x7610, R222 ;  /* 0x000076109ade7816 */ /* 0x000fe200000000de */
[----:B------:R-:W-:-:S05]  /*29e0*/  IMAD.MOV.U32 R154, RZ, RZ, R220 ;  /* 0x000000ffff9a7224 */ /* 0x000fca00078e00dc */
[----:B------:R1:W-:Y:S01]  /*29f0*/  @P2 STG.E.U16 desc[UR36][R154.64+0x2], R222 ;  /* 0x000002de9a002986 */ /* 0x0003e2000c101524 */
[----:B------:R-:W-:Y:S05]  /*2a00*/  @!P3 BRA `(.L_x_35) ;  /* 0x000000000004b947 */ /* 0x000fea0003800000 */
[----:B------:R3:W5:Y:S02]  /*2a10*/  LDG.E.LTC128B.U16 R224, desc[UR36][R4.64+0x10] ;  /* 0x0000102404e07981 */ /* 0x000764000c1e1520 */
.L_x_35:
[----:B------:R-:W-:Y:S05]  /*2a20*/  BSYNC B1 ;  /* 0x0000000000017941 */ /* 0x000fea0003800000 */
.L_x_34:
[----:B-1---5:R-:W-:Y:S01]  /*2a30*/  HADD2.F32 R222, -RZ, R224.H0_H0 ;  /* 0x200000e0ffde7230 */ /* 0x022fe20000004100 */
[----:B------:R-:W-:Y:S01]  /*2a40*/  ISETP.GT.AND P2, PT, R0, 0x9, P1 ;  /* 0x000000090000780c */ /* 0x000fe20000f44270 */
[----:B------:R-:W-:Y:S03]  /*2a50*/  BSSY B1, `(.L_x_36) ;  /* 0x0000007000017945 */ /* 0x000fe60003800000 */
[----:B------:R-:W-:-:S04]  /*2a60*/  FMUL R223, R222, R19 ;  /* 0x00000013dedf7220 */ /* 0x000fc80000400000 */
[----:B------:R-:W-:-:S05]  /*2a70*/  FFMA R223, R156, R22, R223 ;  /* 0x000000169cdf7223 */ /* 0x000fca00000000df */
[----:B------:R-:W-:-:S05]  /*2a80*/  F2FP.F16.F32.PACK_AB R223, RZ, R223 ;  /* 0x000000dfffdf723e */ /* 0x000fca00000000ff */
[----:B------:R1:W-:Y:S01]  /*2a90*/  @P3 STG.E.U16 desc[UR36][R6.64+0x10], R223 ;  /* 0x000010df06003986 */ /* 0x0003e2000c101524 */
[----:B------:R-:W-:Y:S05]  /*2aa0*/  @!P2 BRA `(.L_x_37) ;  /* 0x000000000004a947 */ /* 0x000fea0003800000 */
[----:B------:R4:W5:Y:S02]  /*2ab0*/  LDG.E.LTC128B.U16 R224, desc[UR36][R4.64+0x12] ;  /* 0x0000122404e07981 */ /* 0x000964000c1e1520 */
.L_x_37:
[----:B------:R-:W-:Y:S05]  /*2ac0*/  BSYNC B1 ;  /* 0x0000000000017941 */ /* 0x000fea0003800000 */
.L_x_36:
[----:B-----5:R-:W-:Y:S01]  /*2ad0*/  HADD2.F32 R156, -RZ, R224.H0_H0 ;  /* 0x200000e0ff9c7230 */ /* 0x020fe20000004100 */
[----:B------:R-:W-:Y:S01]  /*2ae0*/  ISETP.GT.AND P3, PT, R0, 0x8, P0 ;  /* 0x000000080000780c */ /* 0x000fe20000764270 */
[----:B------:R-:W-:Y:S03]  /*2af0*/  BSSY B1, `(.L_x_38) ;  /* 0x0000009000017945 */ /* 0x000fe60003800000 */
[----:B------:R-:W-:-:S04]  /*2b00*/  FMUL R156, R156, R19 ;  /* 0x000000139c9c7220 */ /* 0x000fc80000400000 */
[----:B------:R-:W-:-:S05]  /*2b10*/  FFMA R156, R157, R22, R156 ;  /* 0x000000169d9c7223 */ /* 0x000fca000000009c */
[----:B------:R-:W-:-:S04]  /*2b20*/  F2FP.F16.F32.PACK_AB R156, RZ, R156 ;  /* 0x0000009cff9c723e */ /* 0x000fc800000000ff */
[----:B------:R-:W-:Y:S02]  /*2b30*/  PRMT R157, R156, 0x7610, R157 ;  /* 0x000076109c9d7816 */ /* 0x000fe4000000009d */
[----:B------:R-:W-:-:S03]  /*2b40*/  PRMT R156, R224, 0x7610, R156 ;  /* 0x00007610e09c7816 */ /* 0x000fc6000000009c */
[----:B------:R0:W-:Y:S01]  /*2b50*/  @P2 STG.E.U16 desc[UR36][R6.64+0x12], R157 ;  /* 0x0000129d06002986 */ /* 0x0001e2000c101524 */
[----:B------:R-:W-:Y:S05]  /*2b60*/  @!P3 BRA `(.L_x_39) ;  /* 0x000000000004b947 */ /* 0x000fea0003800000 */
[----:B------:R0:W5:Y:S02]  /*2b70*/  LDG.E.LTC128B.U16 R156, desc[UR36][R152.64+0x10] ;  /* 0x00001024989c7981 */ /* 0x000164000c1e1520 */
.L_x_39:
[----:B------:R-:W-:Y:S05]  /*2b80*/  BSYNC B1 ;  /* 0x0000000000017941 */ /* 0x000fea0003800000 */
.L_x_38:
[----:B-----5:R-:W-:Y:S01]  /*2b90*/  HADD2.F32 R222, -RZ, R156.H0_H0 ;  /* 0x2000009cffde7230 */ /* 0x020fe20000004100 */
[----:B------:R-:W-:-:S04]  /*2ba0*/  ISETP.GT.AND P2, PT, R0, 0x9, P0 ;  /* 0x000000090000780c */ /* 0x000fc80000744270 */
[----:B0-----:R-:W-:-:S04]  /*2bb0*/  FMUL R157, R222, R19 ;  /* 0x00000013de9d7220 */ /* 0x001fc80000400000 */
[----:B------:R-:W-:-:S05]  /*2bc0*/  FFMA R157, R158, R22, R157 ;  /* 0x000000169e9d7223 */ /* 0x000fca000000009d */
[----:B------:R-:W-:-:S05]  /*2bd0*/  F2FP.F16.F32.PACK_AB R157, RZ, R157 ;  /* 0x0000009dff9d723e */ /* 0x000fca00000000ff */
[----:B------:R0:W-:Y:S04]  /*2be0*/  @P3 STG.E.U16 desc[UR36][R154.64+0x10], R157 ;  /* 0x0000109d9a003986 */ /* 0x0001e8000c101524 */
[----:B------:R-:W2:Y:S01]  /*2bf0*/  @P2 LDG.E.LTC128B.U16 R156, desc[UR36][R152.64+0x12] ;  /* 0x00001224989c2981 */ /* 0x000ea2000c1e1520 */
[----:B------:R-:W-:Y:S01]  /*2c00*/  ISETP.GT.AND P3, PT, R0, 0x10, P1 ;  /* 0x000000100000780c */ /* 0x000fe20000f64270 */
[----:B--2---:R-:W-:-:S05]  /*2c10*/  HADD2.F32 R158, -RZ, R156.H0_H0 ;  /* 0x2000009cff9e7230 */ /* 0x004fca0000004100 */
[----:B------:R-:W-:-:S04]  /*2c20*/  FMUL R158, R158, R19 ;  /* 0x000000139e9e7220 */ /* 0x000fc80000400000 */
[----:B------:R-:W-:-:S05]  /*2c30*/  FFMA R158, R159, R22, R158 ;  /* 0x000000169f9e7223 */ /* 0x000fca000000009e */
[----:B------:R-:W-:-:S04]  /*2c40*/  F2FP.F16.F32.PACK_AB R158, RZ, R158 ;  /* 0x0000009eff9e723e */ /* 0x000fc800000000ff */
[----:B------:R-:W-:-:S05]  /*2c50*/  PRMT R159, R158, 0x7610, R159 ;  /* 0x000076109e9f7816 */ /* 0x000fca000000009f */
[----:B------:R2:W-:Y:S04]  /*2c60*/  @P2 STG.E.U16 desc[UR36][R154.64+0x12], R159 ;  /* 0x0000129f9a002986 */ /* 0x0005e8000c101524 */
[----:B------:R-:W3:Y:S01]  /*2c70*/  @P3 LDG.E.LTC128B.U16 R156, desc[UR36][R4.64+0x20] ;  /* 0x00002024049c3981 */ /* 0x000ee2000c1e1520 */
[----:B------:R-:W-:Y:S01]  /*2c80*/  ISETP.GT.AND P2, PT, R0, 0x11, P1 ;  /* 0x000000110000780c */ /* 0x000fe20000f44270 */
[----:B---3--:R-:W-:-:S05]  /*2c90*/  HADD2.F32 R158, -RZ, R156.H0_H0 ;  /* 0x2000009cff9e7230 */ /* 0x008fca0000004100 */
[----:B0-----:R-:W-:-:S04]  /*2ca0*/  FMUL R157, R158, R19 ;  /* 0x000000139e9d7220 */ /* 0x001fc80000400000 */
[----:B------:R-:W-:-:S05]  /*2cb0*/  FFMA R157, R160, R22, R157 ;  /* 0x00000016a09d7223 */ /* 0x000fca000000009d */
[----:B------:R-:W-:-:S04]  /*2cc0*/  F2FP.F16.F32.PACK_AB R157, RZ, R157 ;  /* 0x0000009dff9d723e */ /* 0x000fc800000000ff */
[----:B------:R-:W-:Y:S02]  /*2cd0*/  PRMT R158, R157, 0x7610, R158 ;  /* 0x000076109d9e7816 */ /* 0x000fe4000000009e */
[----:B------:R-:W-:-:S03]  /*2ce0*/  PRMT R157, R156, 0x7610, R157 ;  /* 0x000076109c9d7816 */ /* 0x000fc6000000009d */
[----:B------:R0:W-:Y:S04]  /*2cf0*/  @P3 STG.E.U16 desc[UR36][R6.64+0x20], R158 ;  /* 0x0000209e06003986 */ /* 0x0001e8000c101524 */
[----:B------:R-:W3:Y:S01]  /*2d00*/  @P2 LDG.E.LTC128B.U16 R157, desc[UR36][R4.64+0x22] ;  /* 0x00002224049d2981 */ /* 0x000ee2000c1e1520 */
[----:B------:R-:W-:Y:S01]  /*2d10*/  ISETP.GT.AND P3, PT, R0, 0x10, P0 ;  /* 0x000000100000780c */ /* 0x000fe20000764270 */
[----:B---3--:R-:W-:-:S05]  /*2d20*/  HADD2.F32 R156, -RZ, R157.H0_H0 ;  /* 0x2000009dff9c7230 */ /* 0x008fca0000004100 */
[----:B------:R-:W-:-:S04]  /*2d30*/  FMUL R156, R156, R19 ;  /* 0x000000139c9c7220 */ /* 0x000fc80000400000 */
[----:B------:R-:W-:-:S05]  /*2d40*/  FFMA R156, R161, R22, R156 ;  /* 0x00000016a19c7223 */ /* 0x000fca000000009c */
[----:B------:R-:W-:-:S04]  /*2d50*/  F2FP.F16.F32.PACK_AB R156, RZ, R156 ;  /* 0x0000009cff9c723e */ /* 0x000fc800000000ff */
[----:B------:R-:W-:-:S05]  /*2d60*/  PRMT R160, R156, 0x7610, R160 ;  /* 0x000076109ca07816 */ /* 0x000fca00000000a0 */
[----:B------:R-:W-:Y:S04]  /*2d70*/  @P2 STG.E.U16 desc[UR36][R6.64+0x22], R160 ;  /* 0x000022a006002986 */ /* 0x000fe8000c101524 */
[----:B------:R-:W3:Y:S01]  /*2d80*/  @P3 LDG.E.LTC128B.U16 R157, desc[UR36][R152.64+0x20] ;  /* 0x00002024989d3981 */ /* 0x000ee2000c1e1520 */
[----:B------:R-:W-:Y:S01]  /*2d90*/  ISETP.GT.AND P2, PT, R0, 0x11, P0 ;  /* 0x000000110000780c */ /* 0x000fe20000744270 */
[----:B---3--:R-:W-:-:S05]  /*2da0*/  HADD2.F32 R156, -RZ, R157.H0_H0 ;  /* 0x2000009dff9c7230 */ /* 0x008fca0000004100 */
[----:B--2---:R-:W-:-:S04]  /*2db0*/  FMUL R159, R156, R19 ;  /* 0x000000139c9f7220 */ /* 0x004fc80000400000 */
[----:B------:R-:W-:-:S05]  /*2dc0*/  FFMA R159, R162, R22, R159 ;  /* 0x00000016a29f7223 */ /* 0x000fca000000009f */
[----:B------:R-:W-:-:S05]  /*2dd0*/  F2FP.F16.F32.PACK_AB R159, RZ, R159 ;  /* 0x0000009fff9f723e */ /* 0x000fca00000000ff */
[----:B------:R2:W-:Y:S04]  /*2de0*/  @P3 STG.E.U16 desc[UR36][R154.64+0x20], R159 ;  /* 0x0000209f9a003986 */ /* 0x0005e8000c101524 */
[----:B------:R-:W3:Y:S01]  /*2df0*/  @P2 LDG.E.LTC128B.U16 R157, desc[UR36][R152.64+0x22] ;  /* 0x00002224989d2981 */ /* 0x000ee2000c1e1520 */
[----:B------:R-:W-:Y:S01]  /*2e00*/  ISETP.GT.AND P3, PT, R0, 0x18, P1 ;  /* 0x000000180000780c */ /* 0x000fe20000f64270 */
[----:B---3--:R-:W-:-:S05]  /*2e10*/  HADD2.F32 R156, -RZ, R157.H0_H0 ;  /* 0x2000009dff9c7230 */ /* 0x008fca0000004100 */
[----:B------:R-:W-:-:S04]  /*2e20*/  FMUL R156, R156, R19 ;  /* 0x000000139c9c7220 */ /* 0x000fc80000400000 */
[----:B------:R-:W-:-:S05]  /*2e30*/  FFMA R156, R163, R22, R156 ;  /* 0x00000016a39c7223 */ /* 0x000fca000000009c */
[----:B------:R-:W-:-:S04]  /*2e40*/  F2FP.F16.F32.PACK_AB R156, RZ, R156 ;  /* 0x0000009cff9c723e */ /* 0x000fc800000000ff */
[----:B0-----:R-:W-:-:S05]  /*2e50*/  PRMT R158, R156, 0x7610, R158 ;  /* 0x000076109c9e7816 */ /* 0x001fca000000009e */
[----:B------:R0:W-:Y:S04]  /*2e60*/  @P2 STG.E.U16 desc[UR36][R154.64+0x22], R158 ;  /* 0x0000229e9a002986 */ /* 0x0001e8000c101524 */
        /* <DEDUP_REMOVED lines=367> */
[----:B------:R4:W3:Y:S01]  /*4560*/  @P1 LDG.E.LTC128B.U16 R157, desc[UR36][R4.64+0xf2] ;  /* 0x0000f224049d1981 */ /* 0x0008e2000c1e1520 */
[----:B------:R-:W-:Y:S01]  /*4570*/  ISETP.GT.AND P2, PT, R0, 0x78, P0 ;  /* 0x000000780000780c */ /* 0x000fe20000744270 */
[----:B----4-:R-:W-:Y:S02]  /*4580*/  @P1 IMAD.MOV.U32 R4, RZ, RZ, R6 ;  /* 0x000000ffff041224 */ /* 0x010fe400078e0006 */
[----:B------:R-:W-:Y:S02]  /*4590*/  @P1 IMAD.MOV.U32 R5, RZ, RZ, R7 ;  /* 0x000000ffff051224 */ /* 0x000fe400078e0007 */
[----:B---3--:R-:W-:-:S05]  /*45a0*/  HADD2.F32 R156, -RZ, R157.H0_H0 ;  /* 0x2000009dff9c7230 */ /* 0x008fca0000004100 */
[----:B------:R-:W-:-:S04]  /*45b0*/  FMUL R156, R156, R19 ;  /* 0x000000139c9c7220 */ /* 0x000fc80000400000 */
[----:B------:R-:W-:-:S05]  /*45c0*/  FFMA R156, R213, R22, R156 ;  /* 0x00000016d59c7223 */ /* 0x000fca000000009c */
[----:B------:R-:W-:-:S04]  /*45d0*/  F2FP.F16.F32.PACK_AB R156, RZ, R156 ;  /* 0x0000009cff9c723e */ /* 0x000fc800000000ff */
[----:B------:R-:W-:-:S05]  /*45e0*/  PRMT R160, R156, 0x7610, R160 ;  /* 0x000076109ca07816 */ /* 0x000fca00000000a0 */
[----:B------:R3:W-:Y:S04]  /*45f0*/  @P1 STG.E.U16 desc[UR36][R4.64+0xf2], R160 ;  /* 0x0000f2a004001986 */ /* 0x0007e8000c101524 */
[----:B------:R-:W4:Y:S01]  /*4600*/  @P2 LDG.E.LTC128B.U16 R157, desc[UR36][R152.64+0xf0] ;  /* 0x0000f024989d2981 */ /* 0x000f22000c1e1520 */
[----:B------:R-:W-:Y:S01]  /*4610*/  ISETP.GT.AND P1, PT, R0, 0x79, P0 ;  /* 0x000000790000780c */ /* 0x000fe20000724270 */
[----:B----4-:R-:W-:Y:S01]  /*4620*/  HADD2.F32 R156, -RZ, R157.H0_H0 ;  /* 0x2000009dff9c7230 */ /* 0x010fe20000004100 */
[----:B0-----:R-:W-:-:S04]  /*4630*/  PRMT R158, R157, 0x7610, R158 ;  /* 0x000076109d9e7816 */ /* 0x001fc8000000009e */
[----:B--2---:R-:W-:-:S04]  /*4640*/  FMUL R159, R156, R19 ;  /* 0x000000139c9f7220 */ /* 0x004fc80000400000 */
[----:B------:R-:W-:-:S05]  /*4650*/  FFMA R159, R214, R22, R159 ;  /* 0x00000016d69f7223 */ /* 0x000fca000000009f */
[----:B------:R-:W-:-:S04]  /*4660*/  F2FP.F16.F32.PACK_AB R159, RZ, R159 ;  /* 0x0000009fff9f723e */ /* 0x000fc800000000ff */
[----:B------:R-:W-:-:S05]  /*4670*/  PRMT R162, R159, 0x7610, R162 ;  /* 0x000076109fa27816 */ /* 0x000fca00000000a2 */
[----:B------:R-:W-:Y:S04]  /*4680*/  @P2 STG.E.U16 desc[UR36][R154.64+0xf0], R162 ;  /* 0x0000f0a29a002986 */ /* 0x000fe8000c101524 */
[----:B------:R-:W2:Y:S01]  /*4690*/  @P1 LDG.E.LTC128B.U16 R158, desc[UR36][R152.64+0xf2] ;  /* 0x0000f224989e1981 */ /* 0x000ea2000c1e1520 */
[----:B------:R-:W-:-:S05]  /*46a0*/  IADD3 R159, P0, R23, 0x80, RZ ;  /* 0x00000080179f7810 */ /* 0x000fca0007f1e0ff */
[----:B---3--:R-:W-:Y:S01]  /*46b0*/  IMAD.X R5, RZ, RZ, UR9, P0 ;  /* 0x00000009ff057e24 */ /* 0x008fe200080e06ff */
[----:B------:R-:W-:-:S03]  /*46c0*/  ISETP.GT.AND P0, PT, R3, 0x80, PT ;  /* 0x000000800300780c */ /* 0x000fc60003f04270 */
[----:B------:R-:W-:Y:S01]  /*46d0*/  IMAD R160, R5, R14, RZ ;  /* 0x0000000e05a07224 */ /* 0x000fe200078e02ff */
[----:B------:R-:W-:-:S03]  /*46e0*/  ISETP.GT.AND P4, PT, R0, RZ, P0 ;  /* 0x000000ff0000720c */ /* 0x000fc60000784270 */
[----:B------:R-:W-:Y:S02]  /*46f0*/  IMAD R161, R159, R15, R160 ;  /* 0x0000000f9fa17224 */ /* 0x000fe400078e02a0 */
[----:B--2---:R-:W-:-:S05]  /*4700*/  HADD2.F32 R4, -RZ, R158.H0_H0 ;  /* 0x2000009eff047230 */ /* 0x004fca0000004100 */
[----:B------:R-:W-:Y:S01]  /*4710*/  FMUL R156, R4, R19 ;  /* 0x00000013049c7220 */ /* 0x000fe20000400000 */
[----:B------:R-:W-:-:S04]  /*4720*/  IMAD.WIDE.U32 R4, R159, R14, R8 ;  /* 0x0000000e9f047225 */ /* 0x000fc800078e0008 */
[----:B------:R-:W-:Y:S01]  /*4730*/  FFMA R156, R215, R22, R156 ;  /* 0x00000016d79c7223 */ /* 0x000fe2000000009c */
[----:B------:R-:W-:Y:S01]  /*4740*/  IMAD.IADD R5, R5, 0x1, R161 ;  /* 0x0000000105057824 */ /* 0x000fe200078e02a1 */
[----:B------:R-:W-:-:S03]  /*4750*/  LEA R152, P2, R4, R12, 0x1 ;  /* 0x0000000c04987211 */ /* 0x000fc600078408ff */
[----:B------:R-:W-:Y:S02]  /*4760*/  F2FP.F16.F32.PACK_AB R156, RZ, R156 ;  /* 0x0000009cff9c723e */ /* 0x000fe400000000ff */
[--C-:B------:R-:W-:Y:S02]  /*4770*/  LEA.HI.X R153, R4, R13, R5.reuse, 0x1, P2 ;  /* 0x0000000d04997211 */ /* 0x100fe400010f0c05 */
[----:B------:R-:W-:-:S05]  /*4780*/  PRMT R5, R156, 0x7610, R5 ;  /* 0x000076109c057816 */ /* 0x000fca0000000005 */
[----:B------:R0:W-:Y:S04]  /*4790*/  @P1 STG.E.U16 desc[UR36][R154.64+0xf2], R5 ;  /* 0x0000f2059a001986 */ /* 0x0001e8000c101524 */
[----:B------:R2:W3:Y:S01]  /*47a0*/  @P4 LDG.E.LTC128B.U16 R158, desc[UR36][R152.64] ;  /* 0x00000024989e4981 */ /* 0x0004e2000c1e1520 */
[----:B------:R-:W-:Y:S01]  /*47b0*/  USHF.L.U32 UR4, UR6, 0x8, URZ ;  /* 0x0000000806047899 */ /* 0x000fe2000800063f */
[----:B------:R-:W-:Y:S01]  /*47c0*/  ISETP.GT.AND P2, PT, R0, 0x1, P0 ;  /* 0x000000010000780c */ /* 0x000fe20000744270 */
[----:B------:R-:W-:Y:S01]  /*47d0*/  USHF.L.U64.HI UR5, UR6, 0x8, UR7 ;  /* 0x0000000806057899 */ /* 0x000fe20008010207 */
[----:B0-----:R-:W-:-:S03]  /*47e0*/  IMAD.WIDE.U32 R4, R159, R14, R216 ;  /* 0x0000000e9f047225 */ /* 0x001fc600078e00d8 */
[----:B--2---:R-:W-:Y:S01]  /*47f0*/  IADD3 R152, P1, R6, UR4, RZ ;  /* 0x0000000406987c10 */ /* 0x004fe2000ff3e0ff */
[----:B------:R-:W-:-:S03]  /*4800*/  IMAD.IADD R5, R161, 0x1, R5 ;  /* 0x00000001a1057824 */ /* 0x000fc600078e0205 */
[----:B------:R-:W-:Y:S01]  /*4810*/  IADD3.X R153, R7, UR5, RZ, P1, !PT ;  /* 0x0000000507997c10 */ /* 0x000fe20008ffe4ff */
[----:B---3--:R-:W-:Y:S01]  /*4820*/  HADD2.F32 R156, -RZ, R158.H0_H0 ;  /* 0x2000009eff9c7230 */ /* 0x008fe20000004100 */
[----:B------:R-:W-:-:S04]  /*4830*/  PRMT R160, R158, 0x7610, R160 ;  /* 0x000076109ea07816 */ /* 0x000fc800000000a0 */
[----:B------:R-:W-:-:S04]  /*4840*/  FMUL R157, R156, R19 ;  /* 0x000000139c9d7220 */ /* 0x000fc80000400000 */
[----:B------:R-:W-:Y:S01]  /*4850*/  FFMA R88, R88, R22, R157 ;  /* 0x0000001658587223 */ /* 0x000fe2000000009d */
[----:B------:R-:W-:-:S04]  /*4860*/  IMAD.WIDE.U32 R156, R20, UR44, R4 ;  /* 0x0000002c149c7c25 */ /* 0x000fc8000f8e0004 */
[----:B------:R-:W-:Y:S01]  /*4870*/  F2FP.F16.F32.PACK_AB R88, RZ, R88 ;  /* 0x00000058ff58723e */ /* 0x000fe200000000ff */
[----:B------:R-:W-:Y:S01]  /*4880*/  IMAD.IADD R5, R21, 0x1, R157 ;  /* 0x0000000115057824 */ /* 0x000fe200078e029d */
[----:B------:R-:W-:Y:S02]  /*4890*/  LEA R4, P3, R156, R12, 0x1 ;  /* 0x0000000c9c047211 */ /* 0x000fe400078608ff */
[----:B------:R-:W-:Y:S02]  /*48a0*/  PRMT R154, R88, 0x7610, R154 ;  /* 0x00007610589a7816 */ /* 0x000fe4000000009a */
[----:B------:R-:W-:-:S03]  /*48b0*/  LEA.HI.X R5, R156, R13, R5, 0x1, P3 ;  /* 0x0000000d9c057211 */ /* 0x000fc600018f0c05 */
[----:B------:R0:W-:Y:S04]  /*48c0*/  @P4 STG.E.U16 desc[UR36][R152.64], R154 ;  /* 0x0000009a98004986 */ /* 0x0001e8000c101524 */
[----:B------:R-:W2:Y:S01]  /*48d0*/  @P2 LDG.E.LTC128B.U16 R160, desc[UR36][R4.64+0x2] ;  /* 0x0000022404a02981 */ /* 0x000ea2000c1e1520 */
[----:B------:R-:W-:Y:S01]  /*48e0*/  IMAD.WIDE.U32 R158, R159, R14, R218 ;  /* 0x0000000e9f9e7225 */ /* 0x000fe200078e00da */
[----:B------:R-:W-:-:S03]  /*48f0*/  ISETP.GT.AND P1, PT, R3, 0x88, PT ;  /* 0x000000880300780c */ /* 0x000fc60003f24270 */
[----:B------:R-:W-:Y:S01]  /*4900*/  IMAD.IADD R161, R161, 0x1, R159 ;  /* 0x00000001a1a17824 */ /* 0x000fe200078e029f */
[----:B------:R-:W-:Y:S02]  /*4910*/  IADD3 R155, P4, R10, R158, RZ ;  /* 0x0000009e0a9b7210 */ /* 0x000fe40007f9e0ff */
[----:B------:R-:W-:-:S03]  /*4920*/  ISETP.GT.AND P3, PT, R0, RZ, P1 ;  /* 0x000000ff0000720c */ /* 0x000fc60000f64270 */
[----:B------:R-:W-:Y:S01]  /*4930*/  IMAD.X R156, R161, 0x1, R9, P4 ;  /* 0x00000001a19c7824 */ /* 0x000fe200020e0609 */
[----:B0-----:R-:W-:-:S04]  /*4940*/  LEA R154, P4, R155, R12, 0x1 ;  /* 0x0000000c9b9a7211 */ /* 0x001fc800078808ff */
[----:B------:R-:W-:Y:S01]  /*4950*/  LEA.HI.X R155, R155, R13, R156, 0x1, P4 ;  /* 0x0000000d9b9b7211 */ /* 0x000fe200020f0c9c */
[----:B--2---:R-:W-:-:S05]  /*4960*/  HADD2.F32 R88, -RZ, R160.H0_H0 ;  /* 0x200000a0ff587230 */ /* 0x004fca0000004100 */
[----:B------:R-:W-:-:S04]  /*4970*/  FMUL R88, R88, R19 ;  /* 0x0000001358587220 */ /* 0x000fc80000400000 */
[----:B------:R-:W-:Y:S01]  /*4980*/  FFMA R88, R89, R22, R88 ;  /* 0x0000001659587223 */ /* 0x000fe20000000058 */
[----:B------:R-:W-:-:S04]  /*4990*/  @P2 IMAD.MOV.U32 R89, RZ, RZ, R153 ;  /* 0x000000ffff592224 */ /* 0x000fc800078e0099 */
[----:B------:R-:W-:-:S04]  /*49a0*/  F2FP.F16.F32.PACK_AB R88, RZ, R88 ;  /* 0x00000058ff58723e */ /* 0x000fc800000000ff */
[----:B------:R-:W-:Y:S01]  /*49b0*/  PRMT R159, R88, 0x7610, R159 ;  /* 0x00007610589f7816 */ /* 0x000fe2000000009f */
[----:B------:R-:W-:-:S05]  /*49c0*/  @P2 IMAD.MOV.U32 R88, RZ, RZ, R152 ;  /* 0x000000ffff582224 */ /* 0x000fca00078e0098 */
[----:B------:R0:W-:Y:S04]  /*49d0*/  @P2 STG.E.U16 desc[UR36][R88.64+0x2], R159 ;  /* 0x0000029f58002986 */ /* 0x0001e8000c101524 */
[----:B------:R-:W2:Y:S01]  /*49e0*/  @P3 LDG.E.LTC128B.U16 R160, desc[UR36][R154.64] ;  /* 0x000000249aa03981 */ /* 0x000ea2000c1e1520 */
[----:B------:R-:W-:-:S05]  /*49f0*/  IADD3 R158, P2, R216, R158, RZ ;  /* 0x0000009ed89e7210 */ /* 0x000fca0007f5e0ff */
[----:B0-----:R-:W-:Y:S01]  /*4a00*/  IMAD.X R159, R217, 0x1, R161, P2 ;  /* 0x00000001d99f7824 */ /* 0x001fe200010e06a1 */
[----:B------:R-:W-:Y:S01]  /*4a10*/  ISETP.GT.AND P2, PT, R0, 0x1, P1 ;  /* 0x000000010000780c */ /* 0x000fe20000f44270 */
[----:B------:R-:W-:-:S04]  /*4a20*/  IMAD.WIDE.U32 R158, R20, UR44, R158 ;  /* 0x0000002c149e7c25 */ /* 0x000fc8000f8e009e */
[----:B------:R-:W-:Y:S01]  /*4a30*/  IMAD.IADD R89, R21, 0x1, R159 ;  /* 0x0000000115597824 */ /* 0x000fe200078e029f */
[----:B------:R-:W-:-:S04]  /*4a40*/  LEA R88, P5, R158, R12, 0x1 ;  /* 0x0000000c9e587211 */ /* 0x000fc800078a08ff */
[----:B------:R-:W-:Y:S01]  /*4a50*/  LEA.HI.X R89, R158, R13, R89, 0x1, P5 ;  /* 0x0000000d9e597211 */ /* 0x000fe200028f0c59 */
[----:B--2---:R-:W-:-:S05]  /*4a60*/  HADD2.F32 R156, -RZ, R160.H0_H0 ;  /* 0x200000a0ff9c7230 */ /* 0x004fca0000004100 */
[----:B------:R-:W-:Y:S01]  /*4a70*/  FMUL R157, R156, R19 ;  /* 0x000000139c9d7220 */ /* 0x000fe20000400000 */
[----:B------:R-:W-:-:S03]  /*4a80*/  IADD3 R156, P4, R220, UR4, RZ ;  /* 0x00000004dc9c7c10 */ /* 0x000fc6000ff9e0ff */
[----:B------:R-:W-:-:S05]  /*4a90*/  FFMA R157, R90, R22, R157 ;  /* 0x000000165a9d7223 */ /* 0x000fca000000009d */
[----:B------:R-:W-:Y:S02]  /*4aa0*/  F2FP.F16.F32.PACK_AB R90, RZ, R157 ;  /* 0x0000009dff5a723e */ /* 0x000fe400000000ff */
[----:B------:R-:W-:Y:S02]  /*4ab0*/  IADD3.X R157, R221, UR5, RZ, P4, !PT ;  /* 0x00000005dd9d7c10 */ /* 0x000fe4000a7fe4ff */
[----:B------:R-:W-:-:S05]  /*4ac0*/  PRMT R155, R90, 0x7610, R155 ;  /* 0x000076105a9b7816 */ /* 0x000fca000000009b */
[----:B------:R0:W-:Y:S04]  /*4ad0*/  @P3 STG.E.U16 desc[UR36][R156.64], R155 ;  /* 0x0000009b9c003986 */ /* 0x0001e8000c101524 */
[----:B------:R-:W2:Y:S01]  /*4ae0*/  @P2 LDG.E.LTC128B.U16 R160, desc[UR36][R88.64+0x2] ;  /* 0x0000022458a02981 */ /* 0x000ea2000c1e1520 */
[----:B------:R-:W-:Y:S01]  /*4af0*/  ISETP.GT.AND P4, PT, R0, 0x8, P0 ;  /* 0x000000080000780c */ /* 0x000fe20000784270 */
[----:B--2---:R-:W-:-:S05]  /*4b00*/  HADD2.F32 R90, -RZ, R160.H0_H0 ;  /* 0x200000a0ff5a7230 */ /* 0x004fca0000004100 */
[----:B------:R-:W-:-:S04]  /*4b10*/  FMUL R90, R90, R19 ;  /* 0x000000135a5a7220 */ /* 0x000fc80000400000 */
[----:B------:R-:W-:Y:S01]  /*4b20*/  FFMA R91, R91, R22, R90 ;  /* 0x000000165b5b7223 */ /* 0x000fe2000000005a */
[----:B------:R-:W-:-:S04]  /*4b30*/  IADD3 R90, P3, R220, UR4, RZ ;  /* 0x00000004dc5a7c10 */ /* 0x000fc8000ff7e0ff */
[----:B------:R-:W-:Y:S02]  /*4b40*/  F2FP.F16.F32.PACK_AB R154, RZ, R91 ;  /* 0x0000005bff9a723e */ /* 0x000fe400000000ff */
[----:B------:R-:W-:Y:S02]  /*4b50*/  IADD3.X R91, R221, UR5, RZ, P3, !PT ;  /* 0x00000005dd5b7c10 */ /* 0x000fe40009ffe4ff */
[----:B0-----:R-:W-:-:S05]  /*4b60*/  PRMT R157, R154, 0x7610, R157 ;  /* 0x000076109a9d7816 */ /* 0x001fca000000009d */
[----:B------:R0:W-:Y:S04]  /*4b70*/  @P2 STG.E.U16 desc[UR36][R90.64+0x2], R157 ;  /* 0x0000029d5a002986 */ /* 0x0001e8000c101524 */
[----:B------:R-:W2:Y:S01]  /*4b80*/  @P4 LDG.E.LTC128B.U16 R160, desc[UR36][R4.64+0x10] ;  /* 0x0000102404a04981 */ /* 0x000ea2000c1e1520 */
[----:B------:R-:W-:Y:S01]  /*4b90*/  ISETP.GT.AND P2, PT, R0, 0x9, P0 ;  /* 0x000000090000780c */ /* 0x000fe20000744270 */
[----:B0-----:R-:W-:Y:S02]  /*4ba0*/  @P4 IMAD.MOV.U32 R90, RZ, RZ, R152 ;  /* 0x000000ffff5a4224 */ /* 0x001fe400078e0098 */
[----:B------:R-:W-:Y:S02]  /*4bb0*/  @P4 IMAD.MOV.U32 R91, RZ, RZ, R153 ;  /* 0x000000ffff5b4224 */ /* 0x000fe400078e0099 */
[----:B--2---:R-:W-:-:S05]  /*4bc0*/  HADD2.F32 R154, -RZ, R160.H0_H0 ;  /* 0x200000a0ff9a7230 */ /* 0x004fca0000004100 */
[----:B------:R-:W-:-:S04]  /*4bd0*/  FMUL R155, R154, R19 ;  /* 0x000000139a9b7220 */ /* 0x000fc80000400000 */
[----:B------:R-:W-:-:S05]  /*4be0*/  FFMA R155, R92, R22, R155 ;  /* 0x000000165c9b7223 */ /* 0x000fca000000009b */
[----:B------:R-:W-:-:S05]  /*4bf0*/  F2FP.F16.F32.PACK_AB R155, RZ, R155 ;  /* 0x0000009bff9b723e */ /* 0x000fca00000000ff */
        /* <DEDUP_REMOVED lines=8> */
[----:B------:R-:W-:-:S04]  /*4c80*/  F2FP.F16.F32.PACK_AB R92, RZ, R92 ;  /* 0x0000005cff5c723e */ /* 0x000fc800000000ff */
[----:B------:R-:W-:-:S05]  /*4c90*/  PRMT R154, R92, 0x7610, R154 ;  /* 0x000076105c9a7816 */ /* 0x000fca000000009a */
[----:B------:R0:W-:Y:S04]  /*4ca0*/  @P2 STG.E.U16 desc[UR36][R90.64+0x12], R154 ;  /* 0x0000129a5a002986 */ /* 0x0001e8000c101524 */
[----:B------:R-:W2:Y:S01]  /*4cb0*/  @P3 LDG.E.LTC128B.U16 R160, desc[UR36][R88.64+0x10] ;  /* 0x0000102458a03981 */ /* 0x000ea2000c1e1520 */
[----:B------:R-:W-:Y:S01]  /*4cc0*/  ISETP.GT.AND P4, PT, R0, 0x9, P1 ;  /* 0x000000090000780c */ /* 0x000fe20000f84270 */
[----:B--2---:R-:W-:-:S05]  /*4cd0*/  HADD2.F32 R92, -RZ, R160.H0_H0 ;  /* 0x200000a0ff5c7230 */ /* 0x004fca0000004100 */
[----:B------:R-:W-:Y:S01]  /*4ce0*/  FMUL R93, R92, R19 ;  /* 0x000000135c5d7220 */ /* 0x000fe20000400000 */
[----:B------:R-:W-:-:S03]  /*4cf0*/  IADD3 R92, P2, R220, UR4, RZ ;  /* 0x00000004dc5c7c10 */ /* 0x000fc6000ff5e0ff */
[----:B------:R-:W-:-:S05]  /*4d00*/  FFMA R93, R94, R22, R93 ;  /* 0x000000165e5d7223 */ /* 0x000fca000000005d */
[----:B0-----:R-:W-:Y:S02]  /*4d10*/  F2FP.F16.F32.PACK_AB R91, RZ, R93 ;  /* 0x0000005dff5b723e */ /* 0x001fe400000000ff */
[----:B------:R-:W-:-:S05]  /*4d20*/  IADD3.X R93, R221, UR5, RZ, P2, !PT ;  /* 0x00000005dd5d7c10 */ /* 0x000fca00097fe4ff */
        /* <DEDUP_REMOVED lines=8> */
[----:B0-----:R-:W-:-:S05]  /*4db0*/  IADD3.X R91, R221, UR5, RZ, P2, !PT ;  /* 0x00000005dd5b7c10 */ /* 0x001fca00097fe4ff */
        /* <DEDUP_REMOVED lines=496> */
[----:B------:R-:W-:-:S05]  /*6cc0*/  F2FP.F16.F32.PACK_AB R92, RZ, R92 ;  /* 0x0000005cff5c723e */ /* 0x000fca00000000ff */
[----:B------:R-:W-:Y:S04]  /*6cd0*/  @P0 STG.E.U16 desc[UR36][R152.64+0xf2], R92 ;  /* 0x0000f25c98000986 */ /* 0x000fe8000c101524 */
[----:B------:R-:W0:Y:S01]  /*6ce0*/  @P2 LDG.E.LTC128B.U16 R160, desc[UR36][R88.64+0xf0] ;  /* 0x0000f02458a02981 */ /* 0x000e22000c1e1520 */
[----:B------:R-:W-:Y:S02]  /*6cf0*/  ISETP.GT.AND P1, PT, R0, 0x79, P1 ;  /* 0x000000790000780c */ /* 0x000fe40000f24270 */
[----:B------:R-:W-:Y:S01]  /*6d00*/  IADD3 R4, P0, R220, UR4, RZ ;  /* 0x00000004dc047c10 */ /* 0x000fe2000ff1e0ff */
[----:B0-----:R-:W-:-:S05]  /*6d10*/  HADD2.F32 R90, -RZ, R160.H0_H0 ;  /* 0x200000a0ff5a7230 */ /* 0x001fca0000004100 */
[----:B------:R-:W-:-:S04]  /*6d20*/  FMUL R5, R90, R19 ;  /* 0x000000135a057220 */ /* 0x000fc80000400000 */
[----:B------:R-:W-:-:S05]  /*6d30*/  FFMA R5, R150, R22, R5 ;  /* 0x0000001696057223 */ /* 0x000fca0000000005 */
[----:B------:R-:W-:Y:S02]  /*6d40*/  F2FP.F16.F32.PACK_AB R90, RZ, R5 ;  /* 0x00000005ff5a723e */ /* 0x000fe400000000ff */
[----:B------:R-:W-:Y:S02]  /*6d50*/  IADD3.X R5, R221, UR5, RZ, P0, !PT ;  /* 0x00000005dd057c10 */ /* 0x000fe400087fe4ff */
[----:B------:R-:W-:-:S05]  /*6d60*/  PRMT R91, R90, 0x7610, R91 ;  /* 0x000076105a5b7816 */ /* 0x000fca000000005b */
[----:B------:R0:W-:Y:S04]  /*6d70*/  @P2 STG.E.U16 desc[UR36][R4.64+0xf0], R91 ;  /* 0x0000f05b04002986 */ /* 0x0001e8000c101524 */
[----:B------:R-:W2:Y:S01]  /*6d80*/  @P1 LDG.E.LTC128B.U16 R160, desc[UR36][R88.64+0xf2] ;  /* 0x0000f22458a01981 */ /* 0x000ea2000c1e1520 */
[----:B------:R-:W-:-:S05]  /*6d90*/  IADD3 R95, P0, R23, 0x100, RZ ;  /* 0x00000100175f7810 */ /* 0x000fca0007f1e0ff */
[----:B------:R-:W-:Y:S01]  /*6da0*/  IMAD.X R23, RZ, RZ, UR9, P0 ;  /* 0x00000009ff177e24 */ /* 0x000fe200080e06ff */
[----:B------:R-:W-:Y:S02]  /*6db0*/  ISETP.GT.AND P0, PT, R3, 0x100, PT ;  /* 0x000001000300780c */ /* 0x000fe40003f04270 */
[----:B0-----:R-:W-:Y:S01]  /*6dc0*/  IADD3 R4, P3, R220, UR4, RZ ;  /* 0x00000004dc047c10 */ /* 0x001fe2000ff7e0ff */
        /* <DEDUP_REMOVED lines=10> */
[----:B------:R-:W-:Y:S02]  /*6e70*/  LEA.HI.X R89, R90, R13, R5, 0x1, P4 ;  /* 0x0000000d5a597211 */ /* 0x000fe400020f0c05 */
[----:B------:R-:W-:Y:S02]  /*6e80*/  IADD3.X R5, R221, UR5, RZ, P3, !PT ;  /* 0x00000005dd057c10 */ /* 0x000fe40009ffe4ff */
[----:B------:R-:W-:-:S05]  /*6e90*/  PRMT R91, R92, 0x7610, R91 ;  /* 0x000076105c5b7816 */ /* 0x000fca000000005b */
[----:B------:R0:W-:Y:S04]  /*6ea0*/  @P1 STG.E.U16 desc[UR36][R4.64+0xf2], R91 ;  /* 0x0000f25b04001986 */ /* 0x0001e8000c101524 */
[----:B------:R-:W2:Y:S01]  /*6eb0*/  @P2 LDG.E.LTC128B.U16 R160, desc[UR36][R88.64] ;  /* 0x0000002458a02981 */ /* 0x000ea2000c1e1520 */
[----:B------:R-:W-:Y:S01]  /*6ec0*/  IMAD.U32 R15, RZ, RZ, UR6 ;  /* 0x00000006ff0f7e24 */ /* 0x000fe2000f8e00ff */
[----:B------:R-:W-:Y:S01]  /*6ed0*/  ISETP.GT.AND P3, PT, R0, 0x1, P0 ;  /* 0x000000010000780c */ /* 0x000fe20000764270 */
[----:B------:R-:W-:Y:S01]  /*6ee0*/  IMAD.U32 R94, RZ, RZ, UR6 ;  /* 0x00000006ff5e7e24 */ /* 0x000fe2000f8e00ff */
[----:B------:R-:W-:Y:S01]  /*6ef0*/  BSSY B1, `(.L_x_40) ;  /* 0x0000013000017945 */ /* 0x000fe20003800000 */
[----:B------:R-:W-:Y:S02]  /*6f00*/  IMAD.U32 R97, RZ, RZ, UR7 ;  /* 0x00000007ff617e24 */ /* 0x000fe4000f8e00ff */
[----:B------:R-:W-:-:S02]  /*6f10*/  IMAD.SHL.U32 R15, R15, 0x200, RZ ;  /* 0x000002000f0f7824 */ /* 0x000fc400078e00ff */
[----:B0-----:R-:W-:-:S03]  /*6f20*/  IMAD.WIDE.U32 R90, R95, R14, R216 ;  /* 0x0000000e5f5a7225 */ /* 0x001fc600078e00d8 */
[----:B-1----:R-:W-:Y:S01]  /*6f30*/  IADD3 R6, P1, R15, R6, RZ ;  /* 0x000000060f067210 */ /* 0x002fe20007f3e0ff */
[----:B------:R-:W-:Y:S02]  /*6f40*/  IMAD.IADD R91, R93, 0x1, R91 ;  /* 0x000000015d5b7824 */ /* 0x000fe400078e025b */
[----:B------:R-:W-:-:S04]  /*6f50*/  IMAD.WIDE.U32 R90, R20, UR44, R90 ;  /* 0x0000002c145a7c25 */ /* 0x000fc8000f8e005a */
[----:B------:R-:W-:Y:S01]  /*6f60*/  IMAD.IADD R5, R21, 0x1, R91 ;  /* 0x0000000115057824 */ /* 0x000fe200078e025b */
[----:B------:R-:W-:-:S04]  /*6f70*/  LEA R4, P4, R90, R12, 0x1 ;  /* 0x0000000c5a047211 */ /* 0x000fc800078808ff */
[----:B------:R-:W-:Y:S01]  /*6f80*/  LEA.HI.X R5, R90, R13, R5, 0x1, P4 ;  /* 0x0000000d5a057211 */ /* 0x000fe200020f0c05 */
[----:B--2---:R-:W-:-:S05]  /*6f90*/  HADD2.F32 R92, -RZ, R160.H0_H0 ;  /* 0x200000a0ff5c7230 */ /* 0x004fca0000004100 */
[----:B------:R-:W-:-:S04]  /*6fa0*/  FMUL R23, R92, R19 ;  /* 0x000000135c177220 */ /* 0x000fc80000400000 */
[----:B------:R-:W-:Y:S01]  /*6fb0*/  FFMA R24, R24, R22, R23 ;  /* 0x0000001618187223 */ /* 0x000fe20000000017 */
[----:B------:R-:W-:-:S04]  /*6fc0*/  SHF.L.U64.HI R23, R94, 0x9, R97 ;  /* 0x000000095e177819 */ /* 0x000fc80000010261 */
[----:B------:R-:W-:Y:S01]  /*6fd0*/  F2FP.F16.F32.PACK_AB R24, RZ, R24 ;  /* 0x00000018ff18723e */ /* 0x000fe200000000ff */
[----:B------:R-:W-:-:S05]  /*6fe0*/  IMAD.X R7, R23, 0x1, R7, P1 ;  /* 0x0000000117077824 */ /* 0x000fca00008e0607 */
[----:B------:R0:W-:Y:S01]  /*6ff0*/  @P2 STG.E.U16 desc[UR36][R6.64], R24 ;  /* 0x0000001806002986 */ /* 0x0001e2000c101524 */
[----:B------:R-:W-:Y:S05]  /*7000*/  @!P3 BRA `(.L_x_41) ;  /* 0x000000000004b947 */ /* 0x000fea0003800000 */
[----:B------:R1:W5:Y:S02]  /*7010*/  LDG.E.LTC128B.U16 R160, desc[UR36][R4.64+0x2] ;  /* 0x0000022404a07981 */ /* 0x000364000c1e1520 */
.L_x_41:
[----:B------:R-:W-:Y:S05]  /*7020*/  BSYNC B1 ;  /* 0x0000000000017941 */ /* 0x000fea0003800000 */
.L_x_40:
[----:B-----5:R-:W-:Y:S01]  /*7030*/  HADD2.F32 R8, -RZ, R160.H0_H0 ;  /* 0x200000a0ff087230 */ /* 0x020fe20000004100 */
[----:B------:R-:W-:Y:S01]  /*7040*/  ISETP.GT.AND P1, PT, R3, 0x108, PT ;  /* 0x000001080300780c */ /* 0x000fe20003f24270 */
[----:B------:R-:W-:Y:S01]  /*7050*/  IMAD.WIDE.U32 R218, R95, R14, R218 ;  /* 0x0000000e5fda7225 */ /* 0x000fe200078e00da */
[----:B------:R-:W-:Y:S03]  /*7060*/  BSSY B1, `(.L_x_42) ;  /* 0x0000010000017945 */ /* 0x000fe60003800000 */
[----:B------:R-:W-:Y:S01]  /*7070*/  FMUL R8, R8, R19 ;  /* 0x0000001308087220 */ /* 0x000fe20000400000 */
[----:B------:R-:W-:Y:S01]  /*7080*/  ISETP.GT.AND P2, PT, R0, RZ, P1 ;  /* 0x000000ff0000720c */ /* 0x000fe20000f44270 */
[----:B------:R-:W-:Y:S01]  /*7090*/  IMAD.IADD R93, R93, 0x1, R219 ;  /* 0x000000015d5d7824 */ /* 0x000fe200078e02db */
[----:B------:R-:W-:Y:S01]  /*70a0*/  IADD3 R3, P4, R10, R218, RZ ;  /* 0x000000da0a037210 */ /* 0x000fe20007f9e0ff */
[----:B------:R-:W-:Y:S01]  /*70b0*/  FFMA R8, R25, R22, R8 ;  /* 0x0000001619087223 */ /* 0x000fe20000000008 */
[----:B------:R-:W-:-:S03]  /*70c0*/  IADD3 R10, P5, R216, R218, RZ ;  /* 0x000000dad80a7210 */ /* 0x000fc60007fbe0ff */
[----:B------:R-:W-:Y:S01]  /*70d0*/  IMAD.X R14, R93, 0x1, R9, P4 ;  /* 0x000000015d0e7824 */ /* 0x000fe200020e0609 */
[----:B------:R-:W-:Y:S02]  /*70e0*/  F2FP.F16.F32.PACK_AB R11, RZ, R8 ;  /* 0x00000008ff0b723e */ /* 0x000fe400000000ff */
[----:B------:R-:W-:Y:S02]  /*70f0*/  LEA R8, P4, R3, R12, 0x1 ;  /* 0x0000000c03087211 */ /* 0x000fe400078808ff */
[----:B0-----:R-:W-:Y:S01]  /*7100*/  PRMT R24, R11, 0x7610, R24 ;  /* 0x000076100b187816 */ /* 0x001fe20000000018 */
[----:B------:R-:W-:Y:S01]  /*7110*/  IMAD.X R11, R217, 0x1, R93, P5 ;  /* 0x00000001d90b7824 */ /* 0x000fe200028e065d */
[----:B------:R-:W-:-:S03]  /*7120*/  LEA.HI.X R9, R3, R13, R14, 0x1, P4 ;  /* 0x0000000d03097211 */ /* 0x000fc600020f0c0e */
[----:B------:R0:W-:Y:S01]  /*7130*/  @P3 STG.E.U16 desc[UR36][R6.64+0x2], R24 ;  /* 0x0000021806003986 */ /* 0x0001e2000c101524 */
[----:B------:R-:W-:Y:S05]  /*7140*/  @!P2 BRA `(.L_x_43) ;  /* 0x000000000004a947 */ /* 0x000fea0003800000 */
[----:B------:R2:W5:Y:S02]  /*7150*/  LDG.E.LTC128B.U16 R160, desc[UR36][R8.64] ;  /* 0x0000002408a07981 */ /* 0x000564000c1e1520 */
.L_x_43:
[----:B------:R-:W-:Y:S05]  /*7160*/  BSYNC B1 ;  /* 0x0000000000017941 */ /* 0x000fea0003800000 */
.L_x_42:
[----:B--2--5:R-:W-:Y:S01]  /*7170*/  HADD2.F32 R8, -RZ, R160.H0_H0 ;  /* 0x200000a0ff087230 */ /* 0x024fe20000004100 */
[----:B------:R-:W-:Y:S01]  /*7180*/  BSSY B1, `(.L_x_44) ;  /* 0x000000e000017945 */ /* 0x000fe20003800000 */
[----:B------:R-:W-:-:S04]  /*7190*/  IMAD.WIDE.U32 R10, R20, UR44, R10 ;  /* 0x0000002c140a7c25 */ /* 0x000fc8000f8e000a */
[----:B------:R-:W-:Y:S01]  /*71a0*/  FMUL R3, R8, R19 ;  /* 0x0000001308037220 */ /* 0x000fe20000400000 */
[----:B------:R-:W-:Y:S01]  /*71b0*/  IADD3 R8, P3, R15, R220, RZ ;  /* 0x000000dc0f087210 */ /* 0x000fe20007f7e0ff */
[----:B------:R-:W-:Y:S01]  /*71c0*/  IMAD.IADD R21, R21, 0x1, R11 ;  /* 0x0000000115157824 */ /* 0x000fe200078e020b */
[----:B------:R-:W-:Y:S01]  /*71d0*/  LEA R12, P4, R10, R12, 0x1 ;  /* 0x0000000c0a0c7211 */ /* 0x000fe200078808ff */
[----:B------:R-:W-:Y:S02]  /*71e0*/  FFMA R3, R26, R22, R3 ;  /* 0x000000161a037223 */ /* 0x000fe40000000003 */
[----:B------:R-:W-:Y:S01]  /*71f0*/  IMAD.X R9, R23, 0x1, R221, P3 ;  /* 0x0000000117097824 */ /* 0x000fe200018e06dd */
[----:B------:R-:W-:Y:S02]  /*7200*/  LEA.HI.X R13, R10, R13, R21, 0x1, P4 ;  /* 0x0000000d0a0d7211 */ /* 0x000fe400020f0c15 */
[----:B------:R-:W-:Y:S02]  /*7210*/  F2FP.F16.F32.PACK_AB R3, RZ, R3 ;  /* 0x00000003ff03723e */ /* 0x000fe400000000ff */
[----:B------:R-:W-:-:S03]  /*7220*/  ISETP.GT.AND P4, PT, R0, 0x1, P1 ;  /* 0x000000010000780c */ /* 0x000fc60000f84270 */
[----:B------:R2:W-:Y:S10]  /*7230*/  @P2 STG.E.U16 desc[UR36][R8.64], R3 ;  /* 0x0000000308002986 */ /* 0x0005f4000c101524 */
[----:B------:R-:W-:Y:S05]  /*7240*/  @!P4 BRA `(.L_x_45) ;  /* 0x000000000004c947 */ /* 0x000fea0003800000 */
[----:B------:R3:W5:Y:S02]  /*7250*/  LDG.E.LTC128B.U16 R160, desc[UR36][R12.64+0x2] ;  /* 0x000002240ca07981 */ /* 0x000764000c1e1520 */
.L_x_45:
[----:B------:R-:W-:Y:S05]  /*7260*/  BSYNC B1 ;  /* 0x0000000000017941 */ /* 0x000fea0003800000 */
.L_x_44:
[----:B--2--5:R-:W-:Y:S01]  /*7270*/  HADD2.F32 R8, -RZ, R160.H0_H0 ;  /* 0x200000a0ff087230 */ /* 0x024fe20000004100 */
[----:B------:R-:W-:Y:S01]  /*7280*/  ISETP.GT.AND P3, PT, R0, 0x8, P0 ;  /* 0x000000080000780c */ /* 0x000fe20000764270 */
[----:B------:R-:W-:Y:S03]  /*7290*/  BSSY B1, `(.L_x_46) ;  /* 0x0000009000017945 */ /* 0x000fe60003800000 */
[----:B------:R-:W-:-:S04]  /*72a0*/  FMUL R8, R8, R19 ;  /* 0x0000001308087220 */ /* 0x000fc80000400000 */
[----:B------:R-:W-:Y:S01]  /*72b0*/  FFMA R27, R27, R22, R8 ;  /* 0x000000161b1b7223 */ /* 0x000fe20000000008 */
[----:B------:R-:W-:-:S04]  /*72c0*/  IADD3 R8, P2, R15, R220, RZ ;  /* 0x000000dc0f087210 */ /* 0x000fc80007f5e0ff */
[----:B------:R-:W-:Y:S01]  /*72d0*/  F2FP.F16.F32.PACK_AB R27, RZ, R27 ;  /* 0x0000001bff1b723e */ /* 0x000fe200000000ff */
[----:B------:R-:W-:-:S05]  /*72e0*/  IMAD.X R9, R23, 0x1, R221, P2 ;  /* 0x0000000117097824 */ /* 0x000fca00010e06dd */
[----:B------:R2:W-:Y:S01]  /*72f0*/  @P4 STG.E.U16 desc[UR36][R8.64+0x2], R27 ;  /* 0x0000021b08004986 */ /* 0x0005e2000c101524 */
[----:B------:R-:W-:Y:S05]  /*7300*/  @!P3 BRA `(.L_x_47) ;  /* 0x000000000004b947 */ /* 0x000fea0003800000 */
[----:B------:R4:W5:Y:S02]  /*7310*/  LDG.E.LTC128B.U16 R160, desc[UR36][R4.64+0x10] ;  /* 0x0000102404a07981 */ /* 0x000964000c1e1520 */
.L_x_47:
[----:B------:R-:W-:Y:S05]  /*7320*/  BSYNC B1 ;  /* 0x0000000000017941 */ /* 0x000fea0003800000 */
.L_x_46:
[----:B--2--5:R-:W-:Y:S01]  /*7330*/  HADD2.F32 R8, -RZ, R160.H0_H0 ;  /* 0x200000a0ff087230 */ /* 0x024fe20000004100 */
        /* <DEDUP_REMOVED lines=8> */
.L_x_49:
[----:B------:R-:W-:Y:S05]  /*73c0*/  BSYNC B1 ;  /* 0x0000000000017941 */ /* 0x000fea0003800000 */
.L_x_48:
[----:B-----5:R-:W-:Y:S01]  /*73d0*/  HADD2.F32 R8, -RZ, R160.H0_H0 ;  /* 0x200000a0ff087230 */ /* 0x020fe20000004100 */
        /* <DEDUP_REMOVED lines=8> */
.L_x_51:
[----:B------:R-:W-:Y:S05]  /*7460*/  BSYNC B1 ;  /* 0x0000000000017941 */ /* 0x000fea0003800000 */
.L_x_50:
[----:B0----5:R-:W-:Y:S01]  /*7470*/  HADD2.F32 R8, -RZ, R160.H0_H0 ;  /* 0x200000a0ff087230 */ /* 0x021fe20000004100 */
[----:B------:R-:W-:Y:S01]  /*7480*/  ISETP.GT.AND P4, PT, R0, 0x9, P1 ;  /* 0x000000090000780c */ /* 0x000fe20000f84270 */
[----:B------:R-:W-:Y:S03]  /*7490*/  BSSY B1, `(.L_x_52) ;  /* 0x0000009000017945 */ /* 0x000fe60003800000 */
[----:B--2---:R-:W-:Y:S01]  /*74a0*/  FMUL R3, R8, R19 ;  /* 0x0000001308037220 */ /* 0x004fe20000400000 */
[----:B------:R-:W-:-:S03]  /*74b0*/  IADD3 R8, P2, R220, R15, RZ ;  /* 0x0000000fdc087210 */ /* 0x000fc60007f5e0ff */
[----:B------:R-:W-:Y:S02]  /*74c0*/  FFMA R3, R30, R22, R3 ;  /* 0x000000161e037223 */ /* 0x000fe40000000003 */
[----:B------:R-:W-:-:S03]  /*74d0*/  IMAD.X R9, R221, 0x1, R23, P2 ;  /* 0x00000001dd097824 */ /* 0x000fc600010e0617 */
[----:B------:R-:W-:-:S05]  /*74e0*/  F2FP.F16.F32.PACK_AB R3, RZ, R3 ;  /* 0x00000003ff03723e */ /* 0x000fca00000000ff */
[----:B------:R0:W-:Y:S01]  /*74f0*/  @P3 STG.E.U16 desc[UR36][R8.64+0x10], R3 ;  /* 0x0000100308003986 */ /* 0x0001e2000c101524 */
[----:B------:R-:W-:Y:S05]  /*7500*/  @!P4 BRA `(.L_x_53) ;  /* 0x000000000004c947 */ /* 0x000fea0003800000 */
[----:B------:R2:W5:Y:S02]  /*7510*/  LDG.E.LTC128B.U16 R160, desc[UR36][R12.64+0x12] ;  /* 0x000012240ca07981 */ /* 0x000564000c1e1520 */
.L_x_53:
[----:B------:R-:W-:Y:S05]  /*7520*/  BSYNC B1 ;  /* 0x0000000000017941 */ /* 0x000fea0003800000 */
.L_x_52:
[----:B0----5:R-:W-:Y:S01]  /*7530*/  HADD2.F32 R8, -RZ, R160.H0_H0 ;  /* 0x200000a0ff087230 */ /* 0x021fe20000004100 */
        /* <DEDUP_REMOVED lines=10> */
.L_x_55:
[----:B------:R-:W-:Y:S05]  /*75e0*/  BSYNC B1 ;  /* 0x0000000000017941 */ /* 0x000fea0003800000 */
.L_x_54:
[----:B0----5:R-:W-:Y:S01]  /*75f0*/  HADD2.F32 R8, -RZ, R160.H0_H0 ;  /* 0x200000a0ff087230 */ /* 0x021fe20000004100 */
        /* <DEDUP_REMOVED lines=8> */
.L_x_57:
[----:B------:R-:W-:Y:S05]  /*7680*/  BSYNC B1 ;  /* 0x0000000000017941 */ /* 0x000fea0003800000 */
.L_x_56:
        /* <DEDUP_REMOVED lines=9> */
.L_x_59:
[----:B------:R-:W-:Y:S05]  /*7720*/  BSYNC B1 ;  /* 0x0000000000017941 */ /* 0x000fea0003800000 */
.L_x_58:
[----:B0----5:R-:W-:Y:S01]  /*7730*/  HADD2.F32 R8, -RZ, R160.H0_H0 ;  /* 0x200000a0ff087230 */ /* 0x021fe20000004100 */
[----:B------:R-:W-:Y:S01]  /*7740*/  ISETP.GT.AND P4, PT, R0, 0x11, P1 ;  /* 0x000000110000780c */ /* 0x000fe20000f84270 */
[----:B------:R-:W-:Y:S03]  /*7750*/  BSSY B1, `(.L_x_60) ;  /* 0x0000009000017945 */ /* 0x000fe60003800000 */
[----:B------:R-:W-:Y:S01]  /*7760*/  FMUL R3, R8, R19 ;  /* 0x0000001308037220 */ /* 0x000fe20000400000 */
[----:B------:R-:W-:-:S03]  /*7770*/  IADD3 R8, P2, R220, R15, RZ ;  /* 0x0000000fdc087210 */ /* 0x000fc60007f5e0ff */
[----:B------:R-:W-:Y:S02]  /*7780*/  FFMA R3, R34, R22, R3 ;  /* 0x0000001622037223 */ /* 0x000fe40000000003 */
[----:B------:R-:W-:-:S03]  /*7790*/  IMAD.X R9, R221, 0x1, R23, P2 ;  /* 0x00000001dd097824 */ /* 0x000fc600010e0617 */
[----:B------:R-:W-:-:S05]  /*77a0*/  F2FP.F16.F32.PACK_AB R3, RZ, R3 ;  /* 0x00000003ff03723e */ /* 0x000fca00000000ff */
[----:B------:R0:W-:Y:S01]  /*77b0*/  @P3 STG.E.U16 desc[UR36][R8.64+0x20], R3 ;  /* 0x0000200308003986 */ /* 0x0001e2000c101524 */
[----:B------:R-:W-:Y:S05]  /*77c0*/  @!P4 BRA `(.L_x_61) ;  /* 0x000000000004c947 */ /* 0x000fea0003800000 */
[----:B------:R0:W5:Y:S02]  /*77d0*/  LDG.E.LTC128B.U16 R160, desc[UR36][R12.64+0x22] ;  /* 0x000022240ca07981 */ /* 0x000164000c1e1520 */
.L_x_61:
[----:B------:R-:W-:Y:S05]  /*77e0*/  BSYNC B1 ;  /* 0x0000000000017941 */ /* 0x000fea0003800000 */
.L_x_60:
        /* <DEDUP_REMOVED lines=11> */
.L_x_63:
[----:B------:R-:W-:Y:S05]  /*78a0*/  BSYNC B1 ;  /* 0x0000000000017941 */ /* 0x000fea0003800000 */
.L_x_62:
        /* <DEDUP_REMOVED lines=9> */
.L_x_65:
[----:B------:R-:W-:Y:S05]  /*7940*/  BSYNC B1 ;  /* 0x0000000000017941 */ /* 0x000fea0003800000 */
.L_x_64:
        /* <DEDUP_REMOVED lines=9> */
.L_x_67:
[----:B------:R-:W-:Y:S05]  /*79e0*/  BSYNC B1 ;  /* 0x0000000000017941 */ /* 0x000fea0003800000 */
.L_x_66:
        /* <DEDUP_REMOVED lines=11> */
.L_x_69:
[----:B------:R-:W-:Y:S05]  /*7aa0*/  BSYNC B1 ;  /* 0x0000000000017941 */ /* 0x000fea0003800000 */
.L_x_68:
        /* <DEDUP_REMOVED lines=11> */
.L_x_71:
[----:B------:R-:W-:Y:S05]  /*7b60*/  BSYNC B1 ;  /* 0x0000000000017941 */ /* 0x000fea0003800000 */
.L_x_70:
        /* <DEDUP_REMOVED lines=9> */
.L_x_73:
[----:B------:R-:W-:Y:S05]  /*7c00*/  BSYNC B1 ;  /* 0x0000000000017941 */ /* 0x000fea0003800000 */
.L_x_72:
        /* <DEDUP_REMOVED lines=9> */
.L_x_75:
[----:B------:R-:W-:Y:S05]  /*7ca0*/  BSYNC B1 ;  /* 0x0000000000017941 */ /* 0x000fea0003800000 */
.L_x_74:
        /* <DEDUP_REMOVED lines=11> */
.L_x_77:
[----:B------:R-:W-:Y:S05]  /*7d60*/  BSYNC B1 ;  /* 0x0000000000017941 */ /* 0x000fea0003800000 */
.L_x_76:
        /* <DEDUP_REMOVED lines=11> */
.L_x_79:
[----:B------:R-:W-:Y:S05]  /*7e20*/  BSYNC B1 ;  /* 0x0000000000017941 */ /* 0x000fea0003800000 */
.L_x_78:
        /* <DEDUP_REMOVED lines=9> */
.L_x_81:
[----:B------:R-:W-:Y:S05]  /*7ec0*/  BSYNC B1 ;  /* 0x0000000000017941 */ /* 0x000fea0003800000 */
.L_x_80:
        /* <DEDUP_REMOVED lines=9> */
.L_x_83:
[----:B------:R-:W-:Y:S05]  /*7f60*/  BSYNC B1 ;  /* 0x0000000000017941 */ /* 0x000fea0003800000 */
.L_x_82:
        /* <DEDUP_REMOVED lines=11> */
.L_x_85:
[----:B------:R-:W-:Y:S05]  /*8020*/  BSYNC B1 ;  /* 0x0000000000017941 */ /* 0x000fea0003800000 */
.L_x_84:
        /* <DEDUP_REMOVED lines=11> */
.L_x_87:
[----:B------:R-:W-:Y:S05]  /*80e0*/  BSYNC B1 ;  /* 0x0000000000017941 */ /* 0x000fea0003800000 */
.L_x_86:
        /* <DEDUP_REMOVED lines=9> */
.L_x_89:
[----:B------:R-:W-:Y:S05]  /*8180*/  BSYNC B1 ;  /* 0x0000000000017941 */ /* 0x000fea0003800000 */
.L_x_88:
        /* <DEDUP_REMOVED lines=9> */
.L_x_91:
[----:B------:R-:W-:Y:S05]  /*8220*/  BSYNC B1 ;  /* 0x0000000000017941 */ /* 0x000fea0003800000 */
.L_x_90:
        /* <DEDUP_REMOVED lines=11> */
.L_x_93:
[----:B------:R-:W-:Y:S05]  /*82e0*/  BSYNC B1 ;  /* 0x0000000000017941 */ /* 0x000fea0003800000 */
.L_x_92:
        /* <DEDUP_REMOVED lines=11> */
.L_x_95:
[----:B------:R-:W-:Y:S05]  /*83a0*/  BSYNC B1 ;  /* 0x0000000000017941 */ /* 0x000fea0003800000 */
.L_x_94:
        /* <DEDUP_REMOVED lines=9> */
.L_x_97:
[----:B------:R-:W-:Y:S05]  /*8440*/  BSYNC B1 ;  /* 0x0000000000017941 */ /* 0x000fea0003800000 */
.L_x_96:
        /* <DEDUP_REMOVED lines=9> */
.L_x_99:
[----:B------:R-:W-:Y:S05]  /*84e0*/  BSYNC B1 ;  /* 0x0000000000017941 */ /* 0x000fea0003800000 */
.L_x_98:
        /* <DEDUP_REMOVED lines=11> */
.L_x_101:
[----:B------:R-:W-:Y:S05]  /*85a0*/  BSYNC B1 ;  /* 0x0000000000017941 */ /* 0x000fea0003800000 */
.L_x_100:
        /* <DEDUP_REMOVED lines=11> */
.L_x_103:
[----:B------:R-:W-:Y:S05]  /*8660*/  BSYNC B1 ;  /* 0x0000000000017941 */ /* 0x000fea0003800000 */
.L_x_102:
        /* <DEDUP_REMOVED lines=9> */
.L_x_105:
[----:B------:R-:W-:Y:S05]  /*8700*/  BSYNC B1 ;  /* 0x0000000000017941 */ /* 0x000fea0003800000 */
.L_x_104:
        /* <DEDUP_REMOVED lines=9> */
.L_x_107:
[----:B------:R-:W-:Y:S05]  /*87a0*/  BSYNC B1 ;  /* 0x0000000000017941 */ /* 0x000fea0003800000 */
.L_x_106:
        /* <DEDUP_REMOVED lines=11> */
.L_x_109:
[----:B------:R-:W-:Y:S05]  /*8860*/  BSYNC B1 ;  /* 0x0000000000017941 */ /* 0x000fea0003800000 */
.L_x_108:
        /* <DEDUP_REMOVED lines=11> */
.L_x_111:
[----:B------:R-:W-:Y:S05]  /*8920*/  BSYNC B1 ;  /* 0x0000000000017941 */ /* 0x000fea0003800000 */
.L_x_110:
        /* <DEDUP_REMOVED lines=9> */
.L_x_113:
[----:B------:R-:W-:Y:S05]  /*89c0*/  BSYNC B1 ;  /* 0x0000000000017941 */ /* 0x000fea0003800000 */
.L_x_112:
        /* <DEDUP_REMOVED lines=9> */
.L_x_115:
[----:B------:R-:W-:Y:S05]  /*8a60*/  BSYNC B1 ;  /* 0x0000000000017941 */ /* 0x000fea0003800000 */
.L_x_114:
        /* <DEDUP_REMOVED lines=11> */
.L_x_117:
[----:B------:R-:W-:Y:S05]  /*8b20*/  BSYNC B1 ;  /* 0x0000000000017941 */ /* 0x000fea0003800000 */
.L_x_116:
        /* <DEDUP_REMOVED lines=11> */
.L_x_119:
[----:B------:R-:W-:Y:S05]  /*8be0*/  BSYNC B1 ;  /* 0x0000000000017941 */ /* 0x000fea0003800000 */
.L_x_118:
        /* <DEDUP_REMOVED lines=9> */
.L_x_121:
[----:B------:R-:W-:Y:S05]  /*8c80*/  BSYNC B1 ;  /* 0x0000000000017941 */ /* 0x000fea0003800000 */
.L_x_120:
        /* <DEDUP_REMOVED lines=9> */
.L_x_123:
[----:B------:R-:W-:Y:S05]  /*8d20*/  BSYNC B1 ;  /* 0x0000000000017941 */ /* 0x000fea0003800000 */
.L_x_122:
        /* <DEDUP_REMOVED lines=11> */
.L_x_125:
[----:B------:R-:W-:Y:S05]  /*8de0*/  BSYNC B1 ;  /* 0x0000000000017941 */ /* 0x000fea0003800000 */
.L_x_124:
        /* <DEDUP_REMOVED lines=11> */
.L_x_127:
[----:B------:R-:W-:Y:S05]  /*8ea0*/  BSYNC B1 ;  /* 0x0000000000017941 */ /* 0x000fea0003800000 */
.L_x_126:
        /* <DEDUP_REMOVED lines=9> */
.L_x_129:
[----:B------:R-:W-:Y:S05]  /*8f40*/  BSYNC B1 ;  /* 0x0000000000017941 */ /* 0x000fea0003800000 */
.L_x_128:
        /* <DEDUP_REMOVED lines=9> */
.L_x_131:
[----:B------:R-:W-:Y:S05]  /*8fe0*/  BSYNC B1 ;  /* 0x0000000000017941 */ /* 0x000fea0003800000 */
.L_x_130:
        /* <DEDUP_REMOVED lines=11> */
.L_x_133:
[----:B------:R-:W-:Y:S05]  /*90a0*/  BSYNC B1 ;  /* 0x0000000000017941 */ /* 0x000fea0003800000 */
.L_x_132:
        /* <DEDUP_REMOVED lines=11> */
.L_x_135:
[----:B------:R-:W-:Y:S05]  /*9160*/  BSYNC B1 ;  /* 0x0000000000017941 */ /* 0x000fea0003800000 */
.L_x_134:
        /* <DEDUP_REMOVED lines=9> */
.L_x_137:
[----:B------:R-:W-:Y:S05]  /*9200*/  BSYNC B1 ;  /* 0x0000000000017941 */ /* 0x000fea0003800000 */
.L_x_136:
        /* <DEDUP_REMOVED lines=9> */
.L_x_139:
[----:B------:R-:W-:Y:S05]  /*92a0*/  BSYNC B1 ;  /* 0x0000000000017941 */ /* 0x000fea0003800000 */
.L_x_138:
        /* <DEDUP_REMOVED lines=11> */
.L_x_141:
[----:B------:R-:W-:Y:S05]  /*9360*/  BSYNC B1 ;  /* 0x0000000000017941 */ /* 0x000fea0003800000 */
.L_x_140:
        /* <DEDUP_REMOVED lines=11> */
.L_x_143:
[----:B------:R-:W-:Y:S05]  /*9420*/  BSYNC B1 ;  /* 0x0000000000017941 */ /* 0x000fea0003800000 */
.L_x_142:
        /* <DEDUP_REMOVED lines=9> */
.L_x_145:
[----:B------:R-:W-:Y:S05]  /*94c0*/  BSYNC B1 ;  /* 0x0000000000017941 */ /* 0x000fea0003800000 */
.L_x_144:
        /* <DEDUP_REMOVED lines=9> */
.L_x_147:
[----:B------:R-:W-:Y:S05]  /*9560*/  BSYNC B1 ;  /* 0x0000000000017941 */ /* 0x000fea0003800000 */
.L_x_146:
        /* <DEDUP_REMOVED lines=11> */
.L_x_149:
[----:B------:R-:W-:Y:S05]  /*9620*/  BSYNC B1 ;  /* 0x0000000000017941 */ /* 0x000fea0003800000 */
.L_x_148:
        /* <DEDUP_REMOVED lines=11> */
.L_x_151:
[----:B------:R-:W-:Y:S05]  /*96e0*/  BSYNC B1 ;  /* 0x0000000000017941 */ /* 0x000fea0003800000 */
.L_x_150:
        /* <DEDUP_REMOVED lines=9> */
.L_x_153:
[----:B------:R-:W-:Y:S05]  /*9780*/  BSYNC B1 ;  /* 0x0000000000017941 */ /* 0x000fea0003800000 */
.L_x_152:
        /* <DEDUP_REMOVED lines=9> */
.L_x_155:
[----:B------:R-:W-:Y:S05]  /*9820*/  BSYNC B1 ;  /* 0x0000000000017941 */ /* 0x000fea0003800000 */
.L_x_154:
        /* <DEDUP_REMOVED lines=11> */
.L_x_157:
[----:B------:R-:W-:Y:S05]  /*98e0*/  BSYNC B1 ;  /* 0x0000000000017941 */ /* 0x000fea0003800000 */
.L_x_156:
        /* <DEDUP_REMOVED lines=11> */
.L_x_159:
[----:B------:R-:W-:Y:S05]  /*99a0*/  BSYNC B1 ;  /* 0x0000000000017941 */ /* 0x000fea0003800000 */
.L_x_158:
        /* <DEDUP_REMOVED lines=9> */
.L_x_161:
[----:B------:R-:W-:Y:S05]  /*9a40*/  BSYNC B1 ;  /* 0x0000000000017941 */ /* 0x000fea0003800000 */
.L_x_160:
[----:B01--45:R-:W-:Y:S01]  /*9a50*/  HADD2.F32 R4, -RZ, R160.H0_H0 ;  /* 0x200000a0ff047230 */ /* 0x033fe20000004100 */
        /* <DEDUP_REMOVED lines=8> */
.L_x_163:
[----:B------:R-:W-:Y:S05]  /*9ae0*/  BSYNC B1 ;  /* 0x0000000000017941 */ /* 0x000fea0003800000 */
.L_x_162:
        /* <DEDUP_REMOVED lines=11> */
.L_x_165:
[----:B------:R-:W-:Y:S05]  /*9ba0*/  BSYNC B1 ;  /* 0x0000000000017941 */ /* 0x000fea0003800000 */
.L_x_164:
[----:B------:R-:W-:Y:S05]  /*9bb0*/  @!P1 BRA `(.L_x_166) ;  /* 0x0000003800709947 */ /* 0x000fea0003800000 */
[----:B-----5:R-:W-:Y:S01]  /*9bc0*/  HADD2.F32 R160, -RZ, R160.H0_H0 ;  /* 0x200000a0ffa07230 */ /* 0x020fe20000004100 */
[----:B0-----:R-:W-:-:S04]  /*9bd0*/  IADD3 R4, P0, R220, R15, RZ ;  /* 0x0000000fdc047210 */ /* 0x001fc80007f1e0ff */
[----:B------:R-:W-:Y:S01]  /*9be0*/  FMUL R160, R160, R19 ;  /* 0x00000013a0a07220 */ /* 0x000fe20000400000 */
[----:B------:R-:W-:-:S03]  /*9bf0*/  IMAD.X R5, R221, 0x1, R23, P0 ;  /* 0x00000001dd057824 */ /* 0x000fc600000e0617 */
[----:B------:R-:W-:-:S05]  /*9c00*/  FFMA R160, R87, R22, R160 ;  /* 0x0000001657a07223 */ /* 0x000fca00000000a0 */
[----:B------:R-:W-:-:S05]  /*9c10*/  F2FP.F16.F32.PACK_AB R160, RZ, R160 ;  /* 0x000000a0ffa0723e */ /* 0x000fca00000000ff */
[----:B------:R0:W-:Y:S01]  /*9c20*/  STG.E.U16 desc[UR36][R4.64+0xf2], R160 ;  /* 0x0000f2a004007986 */ /* 0x0001e2000c101524 */
[----:B------:R-:W-:Y:S05]  /*9c30*/  BRA `(.L_x_166) ;  /* 0x0000003800507947 */ /* 0x000fea0003800000 */
.L_x_29:
[-C--:B------:R-:W-:Y:S01]  /*9c40*/  FMUL R5, R152, R22.reuse ;  /* 0x0000001698057220 */ /* 0x080fe20000400000 */
[----:B------:R-:W-:Y:S01]  /*9c50*/  ULDC.64 UR4, c[0x0][0x5c0] ;  /* 0x0001700000047ab9 */ /* 0x000fe20000000a00 */
[----:B------:R-:W-:Y:S01]  /*9c60*/  ISETP.GT.AND P6, PT, R0, 0x1, P1 ;  /* 0x000000010000780c */ /* 0x000fe20000fc4270 */
[-C--:B------:R-:W-:Y:S01]  /*9c70*/  FMUL R153, R153, R22.reuse ;  /* 0x0000001699997220 */ /* 0x080fe20000400000 */
[----:B------:R-:W-:Y:S01]  /*9c80*/  LEA R6, P0, R4, UR4, 0x1 ;  /* 0x0000000404067c11 */ /* 0x000fe2000f8008ff */
[----:B------:R-:W-:Y:S01]  /*9c90*/  USHF.L.U64.HI UR4, UR6, 0x4, UR7 ;  /* 0x0000000406047899 */ /* 0x000fe20008010207 */
[----:B------:R-:W-:Y:S01]  /*9ca0*/  F2FP.F16.F32.PACK_AB R5, RZ, R5 ;  /* 0x00000005ff05723e */ /* 0x000fe200000000ff */
[-C--:B------:R-:W-:Y:S01]  /*9cb0*/  FMUL R154, R154, R22.reuse ;  /* 0x000000169a9a7220 */ /* 0x080fe20000400000 */
[----:B------:R-:W-:Y:S01]  /*9cc0*/  LEA.HI.X R7, R4, UR5, R223, 0x1, P0 ;  /* 0x0000000504077c11 */ /* 0x000fe200080f0cdf */
[-C--:B------:R-:W-:Y:S01]  /*9cd0*/  FMUL R155, R155, R22.reuse ;  /* 0x000000169b9b7220 */ /* 0x080fe20000400000 */
[----:B------:R-:W-:Y:S01]  /*9ce0*/  PRMT R4, R5, 0x7610, R4 ;  /* 0x0000761005047816 */ /* 0x000fe20000000004 */
[----:B------:R-:W-:Y:S01]  /*9cf0*/  IMAD.U32 R5, RZ, RZ, UR6 ;  /* 0x00000006ff057e24 */ /* 0x000fe2000f8e00ff */
[----:B------:R-:W-:Y:S01]  /*9d00*/  ISETP.GT.AND P0, PT, R3, 0x8, PT ;  /* 0x000000080300780c */ /* 0x000fe20003f04270 */
[-C--:B------:R-:W-:Y:S01]  /*9d10*/  FMUL R156, R156, R22.reuse ;  /* 0x000000169c9c7220 */ /* 0x080fe20000400000 */
[----:B------:R-:W-:Y:S01]  /*9d20*/  F2FP.F16.F32.PACK_AB R153, RZ, R153 ;  /* 0x00000099ff99723e */ /* 0x000fe200000000ff */
[----:B------:R0:W-:Y:S01]  /*9d30*/  @P2 STG.E.U16 desc[UR36][R6.64], R4 ;  /* 0x0000000406002986 */ /* 0x0001e2000c101524 */
[C---:B------:R-:W-:Y:S01]  /*9d40*/  ISETP.GT.AND P3, PT, R0.reuse, RZ, P0 ;  /* 0x000000ff0000720c */ /* 0x040fe20000764270 */
[-C--:B------:R-:W-:Y:S01]  /*9d50*/  FMUL R157, R157, R22.reuse ;  /* 0x000000169d9d7220 */ /* 0x080fe20000400000 */
[C---:B------:R-:W-:Y:S01]  /*9d60*/  ISETP.GT.AND P4, PT, R0.reuse, 0x1, P0 ;  /* 0x000000010000780c */ /* 0x040fe20000784270 */
[----:B------:R-:W-:Y:S01]  /*9d70*/  @P6 STG.E.U16 desc[UR36][R6.64+0x2], R153 ;  /* 0x0000029906006986 */ /* 0x000fe2000c101524 */
[----:B------:R-:W-:Y:S01]  /*9d80*/  ISETP.GT.AND P2, PT, R0, 0x8, P1 ;  /* 0x000000080000780c */ /* 0x000fe20000f44270 */
[----:B------:R-:W-:Y:S01]  /*9d90*/  FMUL R158, R158, R22 ;  /* 0x000000169e9e7220 */ /* 0x000fe20000400000 */
[----:B------:R-:W-:Y:S01]  /*9da0*/  F2FP.F16.F32.PACK_AB R154, RZ, R154 ;  /* 0x0000009aff9a723e */ /* 0x000fe200000000ff */
[-C--:B------:R-:W-:Y:S01]  /*9db0*/  FMUL R159, R159, R22.reuse ;  /* 0x000000169f9f7220 */ /* 0x080fe20000400000 */
[----:B------:R-:W-:Y:S01]  /*9dc0*/  F2FP.F16.F32.PACK_AB R155, RZ, R155 ;  /* 0x0000009bff9b723e */ /* 0x000fe200000000ff */
[----:B------:R-:W-:Y:S01]  /*9dd0*/  FMUL R160, R160, R22 ;  /* 0x00000016a0a07220 */ /* 0x000fe20000400000 */
[----:B------:R-:W-:Y:S01]  /*9de0*/  F2FP.F16.F32.PACK_AB R156, RZ, R156 ;  /* 0x0000009cff9c723e */ /* 0x000fe200000000ff */
[----:B------:R-:W-:Y:S01]  /*9df0*/  FMUL R161, R161, R22 ;  /* 0x00000016a1a17220 */ /* 0x000fe20000400000 */
[----:B0-----:R-:W-:Y:S01]  /*9e00*/  LEA R4, P5, R5, R6, 0x4 ;  /* 0x0000000605047211 */ /* 0x001fe200078a20ff */
[-C--:B------:R-:W-:Y:S01]  /*9e10*/  FMUL R162, R162, R22.reuse ;  /* 0x00000016a2a27220 */ /* 0x080fe20000400000 */
[----:B------:R-:W-:Y:S01]  /*9e20*/  F2FP.F16.F32.PACK_AB R157, RZ, R157 ;  /* 0x0000009dff9d723e */ /* 0x000fe200000000ff */
[-C--:B------:R-:W-:Y:S01]  /*9e30*/  FMUL R163, R163, R22.reuse ;  /* 0x00000016a3a37220 */ /* 0x080fe20000400000 */
[----:B------:R-:W-:Y:S01]  /*9e40*/  IADD3.X R5, R7, UR4, RZ, P5, !PT ;  /* 0x0000000407057c10 */ /* 0x000fe2000affe4ff */
[-C--:B------:R-:W-:Y:S01]  /*9e50*/  FMUL R164, R164, R22.reuse ;  /* 0x00000016a4a47220 */ /* 0x080fe20000400000 */
[C---:B------:R-:W-:Y:S01]  /*9e60*/  ISETP.GT.AND P5, PT, R0.reuse, 0x10, P1 ;  /* 0x000000100000780c */ /* 0x040fe20000fa4270 */
[----:B------:R-:W-:Y:S01]  /*9e70*/  FMUL R165, R165, R22 ;  /* 0x00000016a5a57220 */ /* 0x000fe20000400000 */
[----:B------:R-:W-:Y:S01]  /*9e80*/  F2FP.F16.F32.PACK_AB R158, RZ, R158 ;  /* 0x0000009eff9e723e */ /* 0x000fe200000000ff */
[----:B------:R-:W-:Y:S01]  /*9e90*/  @P3 STG.E.U16 desc[UR36][R4.64], R154 ;  /* 0x0000009a04003986 */ /* 0x000fe2000c101524 */
[----:B------:R-:W-:Y:S01]  /*9ea0*/  ISETP.GT.AND P3, PT, R0, 0x9, P0 ;  /* 0x000000090000780c */ /* 0x000fe20000764270 */
[-C--:B------:R-:W-:Y:S01]  /*9eb0*/  FMUL R166, R166, R22.reuse ;  /* 0x00000016a6a67220 */ /* 0x080fe20000400000 */
[----:B------:R-:W-:Y:S01]  /*9ec0*/  F2FP.F16.F32.PACK_AB R159, RZ, R159 ;  /* 0x0000009fff9f723e */ /* 0x000fe200000000ff */
[----:B------:R-:W-:Y:S01]  /*9ed0*/  @P4 STG.E.U16 desc[UR36][R4.64+0x2], R155 ;  /* 0x0000029b04004986 */ /* 0x000fe2000c101524 */
[C---:B------:R-:W-:Y:S01]  /*9ee0*/  ISETP.GT.AND P4, PT, R0.reuse, 0x9, P1 ;  /* 0x000000090000780c */ /* 0x040fe20000f84270 */
[----:B------:R-:W-:Y:S01]  /*9ef0*/  FMUL R167, R167, R22 ;  /* 0x00000016a7a77220 */ /* 0x000fe20000400000 */
[----:B------:R-:W-:Y:S01]  /*9f00*/  F2FP.F16.F32.PACK_AB R160, RZ, R160 ;  /* 0x000000a0ffa0723e */ /* 0x000fe200000000ff */
[----:B------:R-:W-:Y:S01]  /*9f10*/  @P2 STG.E.U16 desc[UR36][R6.64+0x10], R156 ;  /* 0x0000109c06002986 */ /* 0x000fe2000c101524 */
[----:B------:R-:W-:Y:S01]  /*9f20*/  ISETP.GT.AND P2, PT, R0, 0x8, P0 ;  /* 0x000000080000780c */ /* 0x000fe20000744270 */
[-C--:B------:R-:W-:Y:S01]  /*9f30*/  FMUL R168, R168, R22.reuse ;  /* 0x00000016a8a87220 */ /* 0x080fe20000400000 */
[----:B------:R-:W-:Y:S01]  /*9f40*/  F2FP.F16.F32.PACK_AB R161, RZ, R161 ;  /* 0x000000a1ffa1723e */ /* 0x000fe200000000ff */
[----:B------:R-:W-:Y:S01]  /*9f50*/  FMUL R169, R169, R22 ;  /* 0x00000016a9a97220 */ /* 0x000fe20000400000 */
[----:B------:R-:W-:Y:S01]  /*9f60*/  F2FP.F16.F32.PACK_AB R162, RZ, R162 ;  /* 0x000000a2ffa2723e */ /* 0x000fe200000000ff */
[-C--:B------:R-:W-:Y:S01]  /*9f70*/  FMUL R170, R170, R22.reuse ;  /* 0x00000016aaaa7220 */ /* 0x080fe20000400000 */
[----:B------:R-:W-:Y:S01]  /*9f80*/  F2FP.F16.F32.PACK_AB R163, RZ, R163 ;  /* 0x000000a3ffa3723e */ /* 0x000fe200000000ff */
        /* <DEDUP_REMOVED lines=171> */
[C---:B------:R-:W-:Y:S01]  /*aa40*/  ISETP.GT.AND P3, PT, R0.reuse, 0x61, P0 ;  /* 0x000000610000780c */ /* 0x040fe20000764270 */
[----:B------:R-:W-:Y:S01]  /*aa50*/  USHF.L.U32 UR5, UR6, 0x8, URZ ;  /* 0x0000000806057899 */ /* 0x000fe2000800063f */
[----:B------:R-:W-:Y:S01]  /*aa60*/  F2FP.F16.F32.PACK_AB R207, RZ, R207 ;  /* 0x000000cfffcf723e */ /* 0x000fe200000000ff */
[----:B------:R-:W-:Y:S01]  /*aa70*/  @P5 STG.E.U16 desc[UR36][R6.64+0xc0], R200 ;  /* 0x0000c0c806005986 */ /* 0x000fe2000c101524 */
[----:B------:R-:W-:Y:S01]  /*aa80*/  ISETP.GT.AND P5, PT, R0, 0x68, P1 ;  /* 0x000000680000780c */ /* 0x000fe20000fa4270 */
[----:B------:R-:W-:Y:S01]  /*aa90*/  FMUL R214, R214, R22 ;  /* 0x00000016d6d67220 */ /* 0x000fe20000400000 */
[----:B------:R-:W-:Y:S01]  /*aaa0*/  F2FP.F16.F32.PACK_AB R208, RZ, R208 ;  /* 0x000000d0ffd0723e */ /* 0x000fe200000000ff */
[----:B------:R-:W-:Y:S01]  /*aab0*/  @P4 STG.E.U16 desc[UR36][R6.64+0xc2], R201 ;  /* 0x0000c2c906004986 */ /* 0x000fe2000c101524 */
[C---:B------:R-:W-:Y:S01]  /*aac0*/  ISETP.GT.AND P4, PT, R0.reuse, 0x69, P1 ;  /* 0x000000690000780c */ /* 0x040fe20000f84270 */
[----:B------:R-:W-:Y:S01]  /*aad0*/  FMUL R215, R215, R22 ;  /* 0x00000016d7d77220 */ /* 0x000fe20000400000 */
[----:B------:R-:W-:Y:S01]  /*aae0*/  F2FP.F16.F32.PACK_AB R209, RZ, R209 ;  /* 0x000000d1ffd1723e */ /* 0x000fe200000000ff */
[----:B------:R-:W-:Y:S01]  /*aaf0*/  @P2 STG.E.U16 desc[UR36][R4.64+0xc0], R202 ;  /* 0x0000c0ca04002986 */ /* 0x000fe2000c101524 */
[C---:B------:R-:W-:Y:S01]  /*ab00*/  ISETP.GT.AND P2, PT, R0.reuse, 0x68, P0 ;  /* 0x000000680000780c */ /* 0x040fe20000744270 */
[----:B------:R-:W-:Y:S01]  /*ab10*/  USHF.L.U64.HI UR4, UR6, 0x8, UR7 ;  /* 0x0000000806047899 */ /* 0x000fe20008010207 */
        /* <DEDUP_REMOVED lines=23> */
[-C--:B------:R-:W-:Y:S01]  /*ac90*/  FMUL R93, R93, R22.reuse ;  /* 0x000000165d5d7220 */ /* 0x080fe20000400000 */
[----:B------:R-:W-:Y:S01]  /*aca0*/  ISETP.GT.AND P1, PT, R0, 0x79, P1 ;  /* 0x000000790000780c */ /* 0x000fe20000f24270 */
[----:B------:R-:W-:Y:S01]  /*acb0*/  FMUL R94, R94, R22 ;  /* 0x000000165e5e7220 */ /* 0x000fe20000400000 */
[----:B------:R-:W-:Y:S01]  /*acc0*/  F2FP.F16.F32.PACK_AB R88, RZ, R88 ;  /* 0x00000058ff58723e */ /* 0x000fe200000000ff */
[----:B------:R-:W-:Y:S01]  /*acd0*/  @P2 STG.E.U16 desc[UR36][R6.64+0xe2], R209 ;  /* 0x0000e2d106002986 */ /* 0x000fe2000c101524 */
[----:B------:R-:W-:Y:S01]  /*ace0*/  ISETP.GT.AND P2, PT, R3, 0x80, PT ;  /* 0x000000800300780c */ /* 0x000fe20003f44270 */
[-C--:B------:R-:W-:Y:S01]  /*acf0*/  FMUL R95, R95, R22.reuse ;  /* 0x000000165f5f7220 */ /* 0x080fe20000400000 */
[----:B------:R-:W-:Y:S01]  /*ad00*/  F2FP.F16.F32.PACK_AB R89, RZ, R89 ;  /* 0x00000059ff59723e */ /* 0x000fe200000000ff */
[----:B------:R-:W-:Y:S01]  /*ad10*/  @P3 STG.E.U16 desc[UR36][R4.64+0xe0], R210 ;  /* 0x0000e0d204003986 */ /* 0x000fe2000c101524 */
[----:B------:R-:W-:Y:S01]  /*ad20*/  ISETP.GT.AND P3, PT, R0, RZ, P2 ;  /* 0x000000ff0000720c */ /* 0x000fe20001764270 */
[-C--:B------:R-:W-:Y:S01]  /*ad30*/  FMUL R96, R96, R22.reuse ;  /* 0x0000001660607220 */ /* 0x080fe20000400000 */
[----:B------:R-:W-:Y:S01]  /*ad40*/  IADD3 R10, P6, R4, UR5, RZ ;  /* 0x00000005040a7c10 */ /* 0x000fe2000ffde0ff */
[----:B------:R-:W-:Y:S01]  /*ad50*/  @P4 STG.E.U16 desc[UR36][R4.64+0xe2], R211 ;  /* 0x0000e2d304004986 */ /* 0x000fe2000c101524 */
[----:B------:R-:W-:Y:S01]  /*ad60*/  ISETP.GT.AND P4, PT, R0, 0x1, P2 ;  /* 0x000000010000780c */ /* 0x000fe20001784270 */
[-C--:B------:R-:W-:Y:S01]  /*ad70*/  FMUL R97, R97, R22.reuse ;  /* 0x0000001661617220 */ /* 0x080fe20000400000 */
[----:B------:R-:W-:Y:S01]  /*ad80*/  IADD3.X R11, R5, UR4, RZ, P6, !PT ;  /* 0x00000004050b7c10 */ /* 0x000fe2000b7fe4ff */
[----:B------:R-:W-:Y:S01]  /*ad90*/  @P5 STG.E.U16 desc[UR36][R6.64+0xf0], R212 ;  /* 0x0000f0d406005986 */ /* 0x000fe2000c101524 */
[----:B------:R-:W-:Y:S01]  /*ada0*/  IADD3 R8, P5, R6, UR5, RZ ;  /* 0x0000000506087c10 */ /* 0x000fe2000ffbe0ff */
[-C--:B------:R-:W-:Y:S01]  /*adb0*/  FMUL R98, R98, R22.reuse ;  /* 0x0000001662627220 */ /* 0x080fe20000400000 */
[C---:B------:R-:W-:Y:S01]  /*adc0*/  ISETP.GT.AND P6, PT, R0.reuse, 0x9, P2 ;  /* 0x000000090000780c */ /* 0x040fe200017c4270 */
[----:B------:R-:W-:Y:S01]  /*add0*/  @P1 STG.E.U16 desc[UR36][R6.64+0xf2], R213 ;  /* 0x0000f2d506001986 */ /* 0x000fe2000c101524 */
[C---:B------:R-:W-:Y:S01]  /*ade0*/  ISETP.GT.AND P1, PT, R0.reuse, 0x78, P0 ;  /* 0x000000780000780c */ /* 0x040fe20000724270 */
[-C--:B------:R-:W-:Y:S01]  /*adf0*/  FMUL R99, R99, R22.reuse ;  /* 0x0000001663637220 */ /* 0x080fe20000400000 */
[----:B------:R-:W-:Y:S01]  /*ae00*/  ISETP.GT.AND P0, PT, R0, 0x79, P0 ;  /* 0x000000790000780c */ /* 0x000fe20000704270 */
[-C--:B------:R-:W-:Y:S01]  /*ae10*/  FMUL R100, R100, R22.reuse ;  /* 0x0000001664647220 */ /* 0x080fe20000400000 */
[----:B------:R-:W-:Y:S01]  /*ae20*/  IADD3.X R9, R7, UR4, RZ, P5, !PT ;  /* 0x0000000407097c10 */ /* 0x000fe2000affe4ff */
[-C--:B------:R-:W-:Y:S01]  /*ae30*/  FMUL R101, R101, R22.reuse ;  /* 0x0000001665657220 */ /* 0x080fe20000400000 */
[----:B------:R-:W-:Y:S01]  /*ae40*/  IADD3 R12, P5, R4, UR5, RZ ;  /* 0x00000005040c7c10 */ /* 0x000fe2000ffbe0ff */
[----:B------:R-:W-:Y:S01]  /*ae50*/  FMUL R102, R102, R22 ;  /* 0x0000001666667220 */ /* 0x000fe20000400000 */
[----:B------:R-:W-:Y:S01]  /*ae60*/  F2FP.F16.F32.PACK_AB R90, RZ, R90 ;  /* 0x0000005aff5a723e */ /* 0x000fe200000000ff */
[-C--:B------:R-:W-:Y:S01]  /*ae70*/  FMUL R103, R103, R22.reuse ;  /* 0x0000001667677220 */ /* 0x080fe20000400000 */
[----:B------:R-:W-:Y:S01]  /*ae80*/  F2FP.F16.F32.PACK_AB R91, RZ, R91 ;  /* 0x0000005bff5b723e */ /* 0x000fe200000000ff */
[----:B------:R-:W-:Y:S01]  /*ae90*/  FMUL R104, R104, R22 ;  /* 0x0000001668687220 */ /* 0x000fe20000400000 */
[----:B------:R-:W-:Y:S01]  /*aea0*/  IADD3.X R13, R5, UR4, RZ, P5, !PT ;  /* 0x00000004050d7c10 */ /* 0x000fe2000affe4ff */
[----:B------:R-:W-:Y:S01]  /*aeb0*/  @P1 STG.E.U16 desc[UR36][R4.64+0xf0], R214 ;  /* 0x0000f0d604001986 */ /* 0x000fe2000c101524 */
[----:B------:R-:W-:Y:S01]  /*aec0*/  F2FP.F16.F32.PACK_AB R92, RZ, R92 ;  /* 0x0000005cff5c723e */ /* 0x000fe200000000ff */
[----:B------:R-:W-:Y:S01]  /*aed0*/  FMUL R105, R105, R22 ;  /* 0x0000001669697220 */ /* 0x000fe20000400000 */
[----:B------:R-:W-:Y:S01]  /*aee0*/  F2FP.F16.F32.PACK_AB R93, RZ, R93 ;  /* 0x0000005dff5d723e */ /* 0x000fe200000000ff */
[----:B------:R-:W-:Y:S01]  /*aef0*/  @P0 STG.E.U16 desc[UR36][R4.64+0xf2], R215 ;  /* 0x0000f2d704000986 */ /* 0x000fe2000c101524 */
[----:B------:R-:W-:Y:S01]  /*af00*/  F2FP.F16.F32.PACK_AB R94, RZ, R94 ;  /* 0x0000005eff5e723e */ /* 0x000fe200000000ff */
[-C--:B------:R-:W-:Y:S01]  /*af10*/  FMUL R106, R106, R22.reuse ;  /* 0x000000166a6a7220 */ /* 0x080fe20000400000 */
[----:B------:R-:W-:Y:S01]  /*af20*/  F2FP.F16.F32.PACK_AB R95, RZ, R95 ;  /* 0x0000005fff5f723e */ /* 0x000fe200000000ff */
[----:B------:R-:W-:Y:S01]  /*af30*/  @P3 STG.E.U16 desc[UR36][R8.64], R88 ;  /* 0x0000005808003986 */ /* 0x000fe2000c101524 */
[----:B------:R-:W-:Y:S01]  /*af40*/  ISETP.GT.AND P3, PT, R3, 0x88, PT ;  /* 0x000000880300780c */ /* 0x000fe20003f64270 */
[----:B------:R-:W-:Y:S01]  /*af50*/  FMUL R107, R107, R22 ;  /* 0x000000166b6b7220 */ /* 0x000fe20000400000 */
[----:B------:R-:W-:Y:S01]  /*af60*/  F2FP.F16.F32.PACK_AB R96, RZ, R96 ;  /* 0x00000060ff60723e */ /* 0x000fe200000000ff */
[----:B------:R-:W-:Y:S01]  /*af70*/  @P4 STG.E.U16 desc[UR36][R8.64+0x2], R89 ;  /* 0x0000025908004986 */ /* 0x000fe2000c101524 */
[----:B------:R-:W-:Y:S01]  /*af80*/  ISETP.GT.AND P0, PT, R0, RZ, P3 ;  /* 0x000000ff0000720c */ /* 0x000fe20001f04270 */
[-C--:B------:R-:W-:Y:S01]  /*af90*/  FMUL R108, R108, R22.reuse ;  /* 0x000000166c6c7220 */ /* 0x080fe20000400000 */
[C---:B------:R-:W-:Y:S01]  /*afa0*/  ISETP.GT.AND P1, PT, R0.reuse, 0x1, P3 ;  /* 0x000000010000780c */ /* 0x040fe20001f24270 */
[-C--:B------:R-:W-:Y:S01]  /*afb0*/  FMUL R109, R109, R22.reuse ;  /* 0x000000166d6d7220 */ /* 0x080fe20000400000 */
        /* <DEDUP_REMOVED lines=9> */
[----:B------:R0:W-:Y:S01]  /*b050*/  @P0 STG.E.U16 desc[UR36][R10.64], R90 ;  /* 0x0000005a0a000986 */ /* 0x0001e2000c101524 */
[----:B------:R-:W-:Y:S01]  /*b060*/  ISETP.GT.AND P0, PT, R0, 0x8, P3 ;  /* 0x000000080000780c */ /* 0x000fe20001f04270 */
[-C--:B------:R-:W-:Y:S01]  /*b070*/  FMUL R114, R114, R22.reuse ;  /* 0x0000001672727220 */ /* 0x080fe20000400000 */
[----:B------:R-:W-:Y:S01]  /*b080*/  F2FP.F16.F32.PACK_AB R101, RZ, R101 ;  /* 0x00000065ff65723e */ /* 0x000fe200000000ff */
[----:B------:R1:W-:Y:S01]  /*b090*/  @P1 STG.E.U16 desc[UR36][R12.64+0x2], R91 ;  /* 0x0000025b0c001986 */ /* 0x0003e2000c101524 */
        /* <DEDUP_REMOVED lines=8> */
[----:B0-----:R-:W-:Y:S01]  /*b120*/  IADD3 R10, P6, R4, UR5, RZ ;  /* 0x00000005040a7c10 */ /* 0x001fe2000ffde0ff */
[----:B------:R-:W-:Y:S01]  /*b130*/  FMUL R117, R117, R22 ;  /* 0x0000001675757220 */ /* 0x000fe20000400000 */
[----:B------:R-:W-:Y:S01]  /*b140*/  F2FP.F16.F32.PACK_AB R104, RZ, R104 ;  /* 0x00000068ff68723e */ /* 0x000fe200000000ff */
[-C--:B------:R-:W-:Y:S01]  /*b150*/  FMUL R118, R118, R22.reuse ;  /* 0x0000001676767220 */ /* 0x080fe20000400000 */
[----:B------:R-:W-:Y:S01]  /*b160*/  IADD3.X R11, R5, UR4, RZ, P6, !PT ;  /* 0x00000004050b7c10 */ /* 0x000fe2000b7fe4ff */
[-C--:B------:R-:W-:Y:S01]  /*b170*/  FMUL R119, R119, R22.reuse ;  /* 0x0000001677777220 */ /* 0x080fe20000400000 */
[----:B------:R-:W-:Y:S01]  /*b180*/  ISETP.GT.AND P6, PT, R0, 0x11, P2 ;  /* 0x000000110000780c */ /* 0x000fe200017c4270 */
[-C--:B------:R-:W-:Y:S01]  /*b190*/  FMUL R120, R120, R22.reuse ;  /* 0x0000001678787220 */ /* 0x080fe20000400000 */
[----:B-1----:R-:W-:Y:S01]  /*b1a0*/  IADD3 R12, P5, R4, UR5, RZ ;  /* 0x00000005040c7c10 */ /* 0x002fe2000ffbe0ff */
[----:B------:R0:W-:Y:S01]  /*b1b0*/  @P0 STG.E.U16 desc[UR36][R10.64+0x10], R94 ;  /* 0x0000105e0a000986 */ /* 0x0001e2000c101524 */
[----:B------:R-:W-:Y:S01]  /*b1c0*/  ISETP.GT.AND P0, PT, R0, 0x10, P3 ;  /* 0x000000100000780c */ /* 0x000fe20001f04270 */
[-C--:B------:R-:W-:Y:S01]  /*b1d0*/  FMUL R121, R121, R22.reuse ;  /* 0x0000001679797220 */ /* 0x080fe20000400000 */
[----:B------:R-:W-:Y:S01]  /*b1e0*/  IADD3.X R13, R5, UR4, RZ, P5, !PT ;  /* 0x00000004050d7c10 */ /* 0x000fe2000affe4ff */
        /* <DEDUP_REMOVED lines=8> */
[----:B------:R-:W-:Y:S01]  /*b270*/  @P4 STG.E.U16 desc[UR36][R8.64+0x20], R96 ;  /* 0x0000206008004986 */ /* 0x000fe2000c101524 */
[----:B------:R-:W-:Y:S01]  /*b280*/  ISETP.GT.AND P4, PT, R0, 0x18, P2 ;  /* 0x000000180000780c */ /* 0x000fe20001784270 */
[----:B------:R-:W-:Y:S01]  /*b290*/  FMUL R125, R125, R22 ;  /* 0x000000167d7d7220 */ /* 0x000fe20000400000 */
[----:B------:R-:W-:Y:S01]  /*b2a0*/  F2FP.F16.F32.PACK_AB R108, RZ, R108 ;  /* 0x0000006cff6c723e */ /* 0x000fe200000000ff */
[----:B------:R-:W-:Y:S01]  /*b2b0*/  @P6 STG.E.U16 desc[UR36][R8.64+0x22], R97 ;  /* 0x0000226108006986 */ /* 0x000fe2000c101524 */
[----:B0-----:R-:W-:Y:S01]  /*b2c0*/  IADD3 R10, P6, R4, UR5, RZ ;  /* 0x00000005040a7c10 */ /* 0x001fe2000ffde0ff */
[-C--:B------:R-:W-:Y:S01]  /*b2d0*/  FMUL R126, R126, R22.reuse ;  /* 0x000000167e7e7220 */ /* 0x080fe20000400000 */
        /* <DEDUP_REMOVED lines=11> */
[----:B------:R-:W-:Y:S01]  /*b390*/  FMUL R131, R131, R22 ;  /* 0x0000001683837220 */ /* 0x000fe20000400000 */
[----:B------:R-:W-:Y:S01]  /*b3a0*/  F2FP.F16.F32.PACK_AB R110, RZ, R110 ;  /* 0x0000006eff6e723e */ /* 0x000fe200000000ff */
        /* <DEDUP_REMOVED lines=52> */
[----:B------:R-:W-:Y:S01]  /*b6f0*/  FMUL R150, R150, R22 ;  /* 0x0000001696967220 */ /* 0x000fe20000400000 */
[----:B------:R-:W-:Y:S01]  /*b700*/  F2FP.F16.F32.PACK_AB R121, RZ, R121 ;  /* 0x00000079ff79723e */ /* 0x000fe200000000ff */
[----:B------:R1:W-:Y:S01]  /*b710*/  @P1 STG.E.U16 desc[UR36][R12.64+0x42], R107 ;  /* 0x0000426b0c001986 */ /* 0x0003e2000c101524 */
        /* <DEDUP_REMOVED lines=8> */
[----:B0-----:R-:W-:Y:S01]  /*b7a0*/  IADD3 R10, P6, R4, UR5, RZ ;  /* 0x00000005040a7c10 */ /* 0x001fe2000ffde0ff */
[----:B------:R-:W-:Y:S01]  /*b7b0*/  USHF.L.U64.HI UR10, UR6, 0x9, UR7 ;  /* 0x00000009060a7899 */ /* 0x000fe20008010207 */
        /* <DEDUP_REMOVED lines=80> */
[----:B-1----:R-:W-:Y:S01]  /*bcc0*/  IADD3 R12, P5, R4, UR5, RZ ;  /* 0x00000005040c7c10 */ /* 0x002fe2000ffbe0ff */
[-C--:B------:R-:W-:Y:S01]  /*bcd0*/  FMUL R52, R52, R22.reuse ;  /* 0x0000001634347220 */ /* 0x080fe20000400000 */
[----:B------:R-:W-:Y:S01]  /*bce0*/  IADD3.X R11, R5, UR4, RZ, P6, !PT ;  /* 0x00000004050b7c10 */ /* 0x000fe2000b7fe4ff */
[-C--:B------:R-:W-:Y:S01]  /*bcf0*/  FMUL R53, R53, R22.reuse ;  /* 0x0000001635357220 */ /* 0x080fe20000400000 */
[----:B------:R-:W-:Y:S01]  /*bd00*/  ISETP.GT.AND P6, PT, R0, 0x49, P2 ;  /* 0x000000490000780c */ /* 0x000fe200017c4270 */
[-C--:B------:R-:W-:Y:S01]  /*bd10*/  FMUL R54, R54, R22.reuse ;  /* 0x0000001636367220 */ /* 0x080fe20000400000 */
[----:B------:R-:W-:Y:S01]  /*bd20*/  IADD3.X R13, R5, UR4, RZ, P5, !PT ;  /* 0x00000004050d7c10 */ /* 0x000fe2000affe4ff */
[----:B------:R0:W-:Y:S01]  /*bd30*/  @P0 STG.E.U16 desc[UR36][R10.64+0x80], R122 ;  /* 0x0000807a0a000986 */ /* 0x0001e2000c101524 */
[C---:B------:R-:W-:Y:S01]  /*bd40*/  ISETP.GT.AND P5, PT, R0.reuse, 0x50, P2 ;  /* 0x000000500000780c */ /* 0x040fe200017a4270 */
        /* <DEDUP_REMOVED lines=25> */
[----:B------:R-:W-:Y:S01]  /*bee0*/  ISETP.GT.AND P6, PT, R0, 0x68, P2 ;  /* 0x000000680000780c */ /* 0x000fe200017c4270 */
[----:B------:R-:W-:Y:S01]  /*bef0*/  FMUL R64, R64, R22 ;  /* 0x0000001640407220 */ /* 0x000fe20000400000 */
[----:B------:R-:W-:Y:S01]  /*bf00*/  F2FP.F16.F32.PACK_AB R144, RZ, R144 ;  /* 0x00000090ff90723e */ /* 0x000fe200000000ff */
[----:B------:R1:W-:Y:S01]  /*bf10*/  @P4 STG.E.U16 desc[UR36][R12.64+0x92], R127 ;  /* 0x0000927f0c004986 */ /* 0x0003e2000c101524 */
[----:B------:R-:W-:Y:S01]  /*bf20*/  ISETP.GT.AND P4, PT, R0, 0x51, P3 ;  /* 0x000000510000780c */ /* 0x000fe20001f84270 */
[----:B------:R-:W-:Y:S01]  /*bf30*/  FMUL R65, R65, R22 ;  /* 0x0000001641417220 */ /* 0x000fe20000400000 */
[----:B------:R-:W-:Y:S01]  /*bf40*/  F2FP.F16.F32.PACK_AB R145, RZ, R145 ;  /* 0x00000091ff91723e */ /* 0x000fe200000000ff */
[----:B------:R-:W-:Y:S01]  /*bf50*/  @P5 STG.E.U16 desc[UR36][R8.64+0xa0], R128 ;  /* 0x0000a08008005986 */ /* 0x000fe2000c101524 */
[----:B------:R-:W-:Y:S01]  /*bf60*/  F2FP.F16.F32.PACK_AB R146, RZ, R146 ;  /* 0x00000092ff92723e */ /* 0x000fe200000000ff */
        /* <DEDUP_REMOVED lines=9> */
[----:B-1----:R-:W-:Y:S01]  /*c000*/  IADD3 R12, P5, R4, UR5, RZ ;  /* 0x00000005040c7c10 */ /* 0x002fe2000ffbe0ff */
[-C--:B------:R-:W-:Y:S01]  /*c010*/  FMUL R70, R70, R22.reuse ;  /* 0x0000001646467220 */ /* 0x080fe20000400000 */
[C---:B------:R-:W-:Y:S01]  /*c020*/  ISETP.GT.AND P0, PT, R0.reuse, 0x58, P2 ;  /* 0x000000580000780c */ /* 0x040fe20001704270 */
[----:B------:R0:W-:Y:S01]  /*c030*/  @P1 STG.E.U16 desc[UR36][R10.64+0xa0], R130 ;  /* 0x0000a0820a001986 */ /* 0x0001e2000c101524 */
[----:B------:R-:W-:Y:S01]  /*c040*/  IADD3.X R13, R5, UR4, RZ, P5, !PT ;  /* 0x00000004050d7c10 */ /* 0x000fe2000affe4ff */
[-C--:B------:R-:W-:Y:S01]  /*c050*/  FMUL R71, R71, R22.reuse ;  /* 0x0000001647477220 */ /* 0x080fe20000400000 */
[----:B------:R-:W-:Y:S01]  /*c060*/  ISETP.GT.AND P1, PT, R0, 0x59, P2 ;  /* 0x000000590000780c */ /* 0x000fe20001724270 */
[-C--:B------:R-:W-:Y:S01]  /*c070*/  FMUL R72, R72, R22.reuse ;  /* 0x0000001648487220 */ /* 0x080fe20000400000 */
[C---:B------:R-:W-:Y:S01]  /*c080*/  ISETP.GT.AND P5, PT, R0.reuse, 0x60, P3 ;  /* 0x000000600000780c */ /* 0x040fe20001fa4270 */
[----:B------:R1:W-:Y:S01]  /*c090*/  @P4 STG.E.U16 desc[UR36][R12.64+0xa2], R131 ;  /* 0x0000a2830c004986 */ /* 0x0003e2000c101524 */
[----:B------:R-:W-:Y:S01]  /*c0a0*/  ISETP.GT.AND P4, PT, R0, 0x58, P3 ;  /* 0x000000580000780c */ /* 0x000fe20001f84270 */
[-C--:B------:R-:W-:Y:S01]  /*c0b0*/  FMUL R73, R73, R22.reuse ;  /* 0x0000001649497220 */ /* 0x080fe20000400000 */
[----:B------:R-:W-:Y:S01]  /*c0c0*/  F2FP.F16.F32.PACK_AB R149, RZ, R149 ;  /* 0x00000095ff95723e */ /* 0x000fe200000000ff */
[----:B------:R-:W-:Y:S01]  /*c0d0*/  FMUL R74, R74, R22 ;  /* 0x000000164a4a7220 */ /* 0x000fe20000400000 */
[----:B------:R-:W-:Y:S01]  /*c0e0*/  F2FP.F16.F32.PACK_AB R150, RZ, R150 ;  /* 0x00000096ff96723e */ /* 0x000fe200000000ff */
[----:B------:R-:W-:Y:S01]  /*c0f0*/  @P0 STG.E.U16 desc[UR36][R8.64+0xb0], R132 ;  /* 0x0000b08408000986 */ /* 0x000fe2000c101524 */
[----:B0-----:R-:W-:Y:S01]  /*c100*/  IADD3 R10, P0, R4, UR5, RZ ;  /* 0x00000005040a7c10 */ /* 0x001fe2000ff1e0ff */
[-C--:B------:R-:W-:Y:S01]  /*c110*/  FMUL R75, R75, R22.reuse ;  /* 0x000000164b4b7220 */ /* 0x080fe20000400000 */
[----:B------:R-:W-:Y:S01]  /*c120*/  F2FP.F16.F32.PACK_AB R151, RZ, R151 ;  /* 0x00000097ff97723e */ /* 0x000fe200000000ff */
[----:B------:R-:W-:Y:S01]  /*c130*/  @P1 STG.E.U16 desc[UR36][R8.64+0xb2], R133 ;  /* 0x0000b28508001986 */ /* 0x000fe2000c101524 */
[----:B------:R-:W-:Y:S01]  /*c140*/  IADD3.X R11, R5, UR4, RZ, P0, !PT ;  /* 0x00000004050b7c10 */ /* 0x000fe200087fe4ff */
[-C--:B------:R-:W-:Y:S01]  /*c150*/  FMUL R76, R76, R22.reuse ;  /* 0x000000164c4c7220 */ /* 0x080fe20000400000 */
[C---:B------:R-:W-:Y:S01]  /*c160*/  ISETP.GT.AND P0, PT, R0.reuse, 0x59, P3 ;  /* 0x000000590000780c */ /* 0x040fe20001f04270 */
[-C--:B------:R-:W-:Y:S01]  /*c170*/  FMUL R77, R77, R22.reuse ;  /* 0x000000164d4d7220 */ /* 0x080fe20000400000 */
[----:B------:R-:W-:Y:S01]  /*c180*/  ISETP.GT.AND P1, PT, R0, 0x60, P2 ;  /* 0x000000600000780c */ /* 0x000fe20001724270 */
[----:B------:R0:W-:Y:S01]  /*c190*/  @P4 STG.E.U16 desc[UR36][R10.64+0xb0], R134 ;  /* 0x0000b0860a004986 */ /* 0x0001e2000c101524 */
[----:B-1----:R-:W-:Y:S01]  /*c1a0*/  IADD3 R12, P4, R4, UR5, RZ ;  /* 0x00000005040c7c10 */ /* 0x002fe2000ff9e0ff */
[----:B------:R-:W-:Y:S01]  /*c1b0*/  FMUL R78, R78, R22 ;  /* 0x000000164e4e7220 */ /* 0x000fe20000400000 */
[----:B------:R-:W-:Y:S01]  /*c1c0*/  F2FP.F16.F32.PACK_AB R24, RZ, R24 ;  /* 0x00000018ff18723e */ /* 0x000fe200000000ff */
[-C--:B------:R-:W-:Y:S01]  /*c1d0*/  FMUL R79, R79, R22.reuse ;  /* 0x000000164f4f7220 */ /* 0x080fe20000400000 */
[----:B------:R-:W-:Y:S01]  /*c1e0*/  IADD3.X R13, R5, UR4, RZ, P4, !PT ;  /* 0x00000004050d7c10 */ /* 0x000fe2000a7fe4ff */
[-C--:B------:R-:W-:Y:S01]  /*c1f0*/  FMUL R80, R80, R22.reuse ;  /* 0x0000001650507220 */ /* 0x080fe20000400000 */
[----:B------:R-:W-:Y:S01]  /*c200*/  ISETP.GT.AND P4, PT, R0, 0x61, P2 ;  /* 0x000000610000780c */ /* 0x000fe20001784270 */
[----:B------:R-:W-:Y:S01]  /*c210*/  FMUL R81, R81, R22 ;  /* 0x0000001651517220 */ /* 0x000fe20000400000 */
[----:B------:R-:W-:Y:S01]  /*c220*/  F2FP.F16.F32.PACK_AB R25, RZ, R25 ;  /* 0x00000019ff19723e */ /* 0x000fe200000000ff */
[----:B------:R1:W-:Y:S01]  /*c230*/  @P0 STG.E.U16 desc[UR36][R12.64+0xb2], R135 ;  /* 0x0000b2870c000986 */ /* 0x0003e2000c101524 */
[----:B------:R-:W-:Y:S01]  /*c240*/  F2FP.F16.F32.PACK_AB R26, RZ, R26 ;  /* 0x0000001aff1a723e */ /* 0x000fe200000000ff */
[-C--:B------:R-:W-:Y:S01]  /*c250*/  FMUL R82, R82, R22.reuse ;  /* 0x0000001652527220 */ /* 0x080fe20000400000 */
[----:B0-----:R-:W-:Y:S01]  /*c260*/  IADD3 R10, P0, R4, UR5, RZ ;  /* 0x00000005040a7c10 */ /* 0x001fe2000ff1e0ff */
[----:B------:R-:W-:Y:S01]  /*c270*/  @P1 STG.E.U16 desc[UR36][R8.64+0xc0], R136 ;  /* 0x0000c08808001986 */ /* 0x000fe2000c101524 */
[----:B------:R-:W-:Y:S01]  /*c280*/  ISETP.GT.AND P1, PT, R3, 0x100, PT ;  /* 0x000001000300780c */ /* 0x000fe20003f24270 */
[-C--:B------:R-:W-:Y:S01]  /*c290*/  FMUL R83, R83, R22.reuse ;  /* 0x0000001653537220 */ /* 0x080fe20000400000 */
[----:B------:R-:W-:Y:S01]  /*c2a0*/  IADD3.X R11, R5, UR4, RZ, P0, !PT ;  /* 0x00000004050b7c10 */ /* 0x000fe200087fe4ff */
[-C--:B------:R-:W-:Y:S01]  /*c2b0*/  FMUL R84, R84, R22.reuse ;  /* 0x0000001654547220 */ /* 0x080fe20000400000 */
[----:B------:R-:W-:Y:S01]  /*c2c0*/  ISETP.GT.AND P0, PT, R3, 0x108, PT ;  /* 0x000001080300780c */ /* 0x000fe20003f04270 */
[----:B------:R-:W-:Y:S01]  /*c2d0*/  @P4 STG.E.U16 desc[UR36][R8.64+0xc2], R137 ;  /* 0x0000c28908004986 */ /* 0x000fe2000c101524 */
[----:B------:R-:W-:Y:S01]  /*c2e0*/  ISETP.GT.AND P4, PT, R0, 0x61, P3 ;  /* 0x000000610000780c */ /* 0x000fe20001f84270 */
[-C--:B------:R-:W-:Y:S01]  /*c2f0*/  FMUL R85, R85, R22.reuse ;  /* 0x0000001655557220 */ /* 0x080fe20000400000 */
[----:B------:R-:W-:Y:S01]  /*c300*/  F2FP.F16.F32.PACK_AB R27, RZ, R27 ;  /* 0x0000001bff1b723e */ /* 0x000fe200000000ff */
[----:B------:R0:W-:Y:S01]  /*c310*/  @P5 STG.E.U16 desc[UR36][R10.64+0xc0], R138 ;  /* 0x0000c08a0a005986 */ /* 0x0001e2000c101524 */
[----:B-1----:R-:W-:Y:S01]  /*c320*/  IADD3 R12, P5, R4, UR5, RZ ;  /* 0x00000005040c7c10 */ /* 0x002fe2000ffbe0ff */
[----:B------:R-:W-:Y:S01]  /*c330*/  FMUL R86, R86, R22 ;  /* 0x0000001656567220 */ /* 0x000fe20000400000 */
[----:B------:R-:W-:Y:S01]  /*c340*/  F2FP.F16.F32.PACK_AB R28, RZ, R28 ;  /* 0x0000001cff1c723e */ /* 0x000fe200000000ff */
[----:B------:R-:W-:Y:S01]  /*c350*/  FMUL R87, R87, R22 ;  /* 0x0000001657577220 */ /* 0x000fe20000400000 */
[----:B------:R-:W-:-:S02]  /*c360*/  IADD3.X R13, R5, UR4, RZ, P5, !PT ;  /* 0x00000004050d7c10 */ /* 0x000fc4000affe4ff */
[C---:B------:R-:W-:Y:S02]  /*c370*/  ISETP.GT.AND P5, PT, R0.reuse, 0x69, P2 ;  /* 0x000000690000780c */ /* 0x040fe400017a4270 */
[----:B------:R-:W-:Y:S01]  /*c380*/  F2FP.F16.F32.PACK_AB R29, RZ, R29 ;  /* 0x0000001dff1d723e */ /* 0x000fe200000000ff */
[----:B------:R1:W-:Y:S01]  /*c390*/  @P4 STG.E.U16 desc[UR36][R12.64+0xc2], R139 ;  /* 0x0000c28b0c004986 */ /* 0x0003e2000c101524 */
[----:B------:R-:W-:Y:S02]  /*c3a0*/  ISETP.GT.AND P4, PT, R0, 0x68, P3 ;  /* 0x000000680000780c */ /* 0x000fe40001f84270 */
[----:B------:R-:W-:Y:S01]  /*c3b0*/  F2FP.F16.F32.PACK_AB R30, RZ, R30 ;  /* 0x0000001eff1e723e */ /* 0x000fe200000000ff */
[----:B------:R-:W-:Y:S01]  /*c3c0*/  @P6 STG.E.U16 desc[UR36][R8.64+0xd0], R140 ;  /* 0x0000d08c08006986 */ /* 0x000fe2000c101524 */
[----:B0-----:R-:W-:Y:S02]  /*c3d0*/  IADD3 R10, P6, R4, UR5, RZ ;  /* 0x00000005040a7c10 */ /* 0x001fe4000ffde0ff */
[----:B------:R-:W-:-:S02]  /*c3e0*/  F2FP.F16.F32.PACK_AB R31, RZ, R31 ;  /* 0x0000001fff1f723e */ /* 0x000fc400000000ff */
[C---:B------:R-:W-:Y:S01]  /*c3f0*/  IADD3.X R11, R5.reuse, UR4, RZ, P6, !PT ;  /* 0x00000004050b7c10 */ /* 0x040fe2000b7fe4ff */
[----:B------:R-:W-:Y:S01]  /*c400*/  @P5 STG.E.U16 desc[UR36][R8.64+0xd2], R141 ;  /* 0x0000d28d08005986 */ /* 0x000fe2000c101524 */
[----:B------:R-:W-:Y:S02]  /*c410*/  ISETP.GT.AND P5, PT, R0, 0x70, P2 ;  /* 0x000000700000780c */ /* 0x000fe400017a4270 */
[----:B-1----:R-:W-:Y:S01]  /*c420*/  IADD3 R12, P6, R4, UR5, RZ ;  /* 0x00000005040c7c10 */ /* 0x002fe2000ffde0ff */
[----:B------:R0:W-:Y:S01]  /*c430*/  @P4 STG.E.U16 desc[UR36][R10.64+0xd0], R142 ;  /* 0x0000d08e0a004986 */ /* 0x0001e2000c101524 */
[C---:B------:R-:W-:Y:S02]  /*c440*/  ISETP.GT.AND P4, PT, R0.reuse, 0x69, P3 ;  /* 0x000000690000780c */ /* 0x040fe40001f84270 */
[----:B------:R-:W-:Y:S02]  /*c450*/  IADD3.X R13, R5, UR4, RZ, P6, !PT ;  /* 0x00000004050d7c10 */ /* 0x000fe4000b7fe4ff */
[----:B------:R-:W-:-:S02]  /*c460*/  ISETP.GT.AND P6, PT, R0, 0x71, P2 ;  /* 0x000000710000780c */ /* 0x000fc400017c4270 */
[----:B------:R-:W-:Y:S02]  /*c470*/  F2FP.F16.F32.PACK_AB R32, RZ, R32 ;  /* 0x00000020ff20723e */ /* 0x000fe400000000ff */
[----:B------:R-:W-:Y:S02]  /*c480*/  F2FP.F16.F32.PACK_AB R33, RZ, R33 ;  /* 0x00000021ff21723e */ /* 0x000fe400000000ff */
[----:B------:R-:W-:Y:S02]  /*c490*/  F2FP.F16.F32.PACK_AB R34, RZ, R34 ;  /* 0x00000022ff22723e */ /* 0x000fe400000000ff */
[----:B------:R-:W-:Y:S01]  /*c4a0*/  F2FP.F16.F32.PACK_AB R35, RZ, R35 ;  /* 0x00000023ff23723e */ /* 0x000fe200000000ff */
[----:B------:R1:W-:Y:S01]  /*c4b0*/  @P4 STG.E.U16 desc[UR36][R12.64+0xd2], R143 ;  /* 0x0000d28f0c004986 */ /* 0x0003e2000c101524 */
[C---:B------:R-:W-:Y:S02]  /*c4c0*/  ISETP.GT.AND P4, PT, R0.reuse, 0x71, P3 ;  /* 0x000000710000780c */ /* 0x040fe40001f84270 */
[----:B------:R-:W-:Y:S01]  /*c4d0*/  F2FP.F16.F32.PACK_AB R36, RZ, R36 ;  /* 0x00000024ff24723e */ /* 0x000fe200000000ff */
[----:B------:R-:W-:Y:S01]  /*c4e0*/  @P5 STG.E.U16 desc[UR36][R8.64+0xe0], R144 ;  /* 0x0000e09008005986 */ /* 0x000fe2000c101524 */
[----:B------:R-:W-:-:S02]  /*c4f0*/  ISETP.GT.AND P5, PT, R0, 0x70, P3 ;  /* 0x000000700000780c */ /* 0x000fc40001fa4270 */
[----:B------:R-:W-:Y:S01]  /*c500*/  F2FP.F16.F32.PACK_AB R37, RZ, R37 ;  /* 0x00000025ff25723e */ /* 0x000fe200000000ff */
[----:B------:R-:W-:Y:S01]  /*c510*/  @P6 STG.E.U16 desc[UR36][R8.64+0xe2], R145 ;  /* 0x0000e29108006986 */ /* 0x000fe2000c101524 */
[C---:B0-----:R-:W-:Y:S02]  /*c520*/  IADD3 R10, P6, R4.reuse, UR5, RZ ;  /* 0x00000005040a7c10 */ /* 0x041fe4000ffde0ff */
[----:B------:R-:W-:Y:S02]  /*c530*/  F2FP.F16.F32.PACK_AB R38, RZ, R38 ;  /* 0x00000026ff26723e */ /* 0x000fe400000000ff */
[C---:B------:R-:W-:Y:S02]  /*c540*/  IADD3.X R11, R5.reuse, UR4, RZ, P6, !PT ;  /* 0x00000004050b7c10 */ /* 0x040fe4000b7fe4ff */
[----:B-1----:R-:W-:Y:S02]  /*c550*/  IADD3 R12, P6, R4, UR5, RZ ;  /* 0x00000005040c7c10 */ /* 0x002fe4000ffde0ff */
[----:B------:R-:W-:Y:S01]  /*c560*/  F2FP.F16.F32.PACK_AB R39, RZ, R39 ;  /* 0x00000027ff27723e */ /* 0x000fe200000000ff */
[----:B------:R0:W-:Y:S01]  /*c570*/  @P5 STG.E.U16 desc[UR36][R10.64+0xe0], R146 ;  /* 0x0000e0920a005986 */ /* 0x0001e2000c101524 */
[----:B------:R-:W-:-:S02]  /*c580*/  IADD3.X R13, R5, UR4, RZ, P6, !PT ;  /* 0x00000004050d7c10 */ /* 0x000fc4000b7fe4ff */
[C---:B------:R-:W-:Y:S02]  /*c590*/  ISETP.GT.AND P5, PT, R0.reuse, 0x78, P2 ;  /* 0x000000780000780c */ /* 0x040fe400017a4270 */
[C---:B------:R-:W-:Y:S01]  /*c5a0*/  ISETP.GT.AND P2, PT, R0.reuse, 0x79, P2 ;  /* 0x000000790000780c */ /* 0x040fe20001744270 */
[----:B------:R-:W-:Y:S01]  /*c5b0*/  @P4 STG.E.U16 desc[UR36][R12.64+0xe2], R147 ;  /* 0x0000e2930c004986 */ /* 0x000fe2000c101524 */
[----:B------:R-:W-:Y:S02]  /*c5c0*/  ISETP.GT.AND P4, PT, R0, 0x78, P3 ;  /* 0x000000780000780c */ /* 0x000fe40001f84270 */
[----:B------:R-:W-:Y:S02]  /*c5d0*/  IADD3 R14, P6, R4, UR5, RZ ;  /* 0x00000005040e7c10 */ /* 0x000fe4000ffde0ff */
[----:B------:R-:W-:Y:S02]  /*c5e0*/  ISETP.GT.AND P3, PT, R0, 0x79, P3 ;  /* 0x000000790000780c */ /* 0x000fe40001f64270 */
[----:B------:R-:W-:-:S02]  /*c5f0*/  IADD3.X R15, R5, UR4, RZ, P6, !PT ;  /* 0x00000004050f7c10 */ /* 0x000fc4000b7fe4ff */
[----:B------:R-:W-:Y:S01]  /*c600*/  IADD3 R6, P6, R6, UR11, RZ ;  /* 0x0000000b06067c10 */ /* 0x000fe2000ffde0ff */
[----:B------:R-:W-:Y:S01]  /*c610*/  @P5 STG.E.U16 desc[UR36][R8.64+0xf0], R148 ;  /* 0x0000f09408005986 */ /* 0x000fe2000c101524 */
[----:B0-----:R-:W-:Y:S02]  /*c620*/  IADD3 R10, P5, R4, UR5, RZ ;  /* 0x00000005040a7c10 */ /* 0x001fe4000ffbe0ff */
[----:B------:R-:W-:Y:S01]  /*c630*/  IADD3.X R7, R7, UR10, RZ, P6, !PT ;  /* 0x0000000a07077c10 */ /* 0x000fe2000b7fe4ff */
[----:B------:R0:W-:Y:S01]  /*c640*/  @P2 STG.E.U16 desc[UR36][R8.64+0xf2], R149 ;  /* 0x0000f29508002986 */ /* 0x0001e2000c101524 */
[C---:B------:R-:W-:Y:S02]  /*c650*/  ISETP.GT.AND P2, PT, R0.reuse, RZ, P1 ;  /* 0x000000ff0000720c */ /* 0x040fe40000f44270 */
[----:B------:R-:W-:Y:S01]  /*c660*/  IADD3.X R11, R5, UR4, RZ, P5, !PT ;  /* 0x00000004050b7c10 */ /* 0x000fe2000affe4ff */
[----:B------:R-:W-:Y:S01]  /*c670*/  @P4 STG.E.U16 desc[UR36][R14.64+0xf0], R150 ;  /* 0x0000f0960e004986 */ /* 0x000fe2000c101524 */
[----:B------:R-:W-:-:S02]  /*c680*/  ISETP.GT.AND P4, PT, R0, 0x1, P1 ;  /* 0x000000010000780c */ /* 0x000fc40000f84270 */
[C---:B------:R-:W-:Y:S01]  /*c690*/  ISETP.GT.AND P5, PT, R0.reuse, RZ, P0 ;  /* 0x000000ff0000720c */ /* 0x040fe200007a4270 */
[----:B------:R1:W-:Y:S01]  /*c6a0*/  @P3 STG.E.U16 desc[UR36][R10.64+0xf2], R151 ;  /* 0x0000f2970a003986 */ /* 0x0003e2000c101524 */
[----:B------:R-:W-:Y:S02]  /*c6b0*/  ISETP.GT.AND P3, PT, R0, 0x8, P1 ;  /* 0x000000080000780c */ /* 0x000fe40000f64270 */
[----:B------:R-:W-:Y:S02]  /*c6c0*/  F2FP.F16.F32.PACK_AB R40, RZ, R40 ;  /* 0x00000028ff28723e */ /* 0x000fe400000000ff */
[----:B0-----:R-:W-:Y:S01]  /*c6d0*/  IADD3 R8, P6, R4, UR11, RZ ;  /* 0x0000000b04087c10 */ /* 0x001fe2000ffde0ff */
[----:B------:R-:W-:Y:S01]  /*c6e0*/  @P2 STG.E.U16 desc[UR36][R6.64], R24 ;  /* 0x0000001806002986 */ /* 0x000fe2000c101524 */
[C---:B------:R-:W-:Y:S02]  /*c6f0*/  ISETP.GT.AND P2, PT, R0.reuse, 0x9, P1 ;  /* 0x000000090000780c */ /* 0x040fe40000f44270 */
[----:B------:R-:W-:Y:S01]  /*c700*/  IADD3.X R9, R5, UR10, RZ, P6, !PT ;  /* 0x0000000a05097c10 */ /* 0x000fe2000b7fe4ff */
[----:B------:R-:W-:Y:S01]  /*c710*/  @P4 STG.E.U16 desc[UR36][R6.64+0x2], R25 ;  /* 0x0000021906004986 */ /* 0x000fe2000c101524 */
[----:B------:R-:W-:-:S02]  /*c720*/  ISETP.GT.AND P4, PT, R0, 0x1, P0 ;  /* 0x000000010000780c */ /* 0x000fc40000784270 */
[----:B-1----:R-:W-:Y:S01]  /*c730*/  IADD3 R10, P6, R4, UR11, RZ ;  /* 0x0000000b040a7c10 */ /* 0x002fe2000ffde0ff */
[----:B------:R0:W-:Y:S01]  /*c740*/  @P5 STG.E.U16 desc[UR36][R8.64], R26 ;  /* 0x0000001a08005986 */ /* 0x0001e2000c101524 */
[C---:B------:R-:W-:Y:S02]  /*c750*/  ISETP.GT.AND P5, PT, R0.reuse, 0x8, P0 ;  /* 0x000000080000780c */ /* 0x040fe400007a4270 */
[----:B------:R-:W-:Y:S02]  /*c760*/  IADD3.X R11, R5, UR10, RZ, P6, !PT ;  /* 0x0000000a050b7c10 */ /* 0x000fe4000b7fe4ff */
[----:B------:R-:W-:Y:S02]  /*c770*/  F2FP.F16.F32.PACK_AB R41, RZ, R41 ;  /* 0x00000029ff29723e */ /* 0x000fe400000000ff */
[----:B------:R-:W-:Y:S02]  /*c780*/  F2FP.F16.F32.PACK_AB R42, RZ, R42 ;  /* 0x0000002aff2a723e */ /* 0x000fe400000000ff */
[----:B------:R-:W-:Y:S01]  /*c790*/  F2FP.F16.F32.PACK_AB R43, RZ, R43 ;  /* 0x0000002bff2b723e */ /* 0x000fe200000000ff */
[----:B------:R1:W-:Y:S01]  /*c7a0*/  @P4 STG.E.U16 desc[UR36][R10.64+0x2], R27 ;  /* 0x0000021b0a004986 */ /* 0x0003e2000c101524 */
[----:B------:R-:W-:-:S02]  /*c7b0*/  ISETP.GT.AND P4, PT, R0, 0x9, P0 ;  /* 0x000000090000780c */ /* 0x000fc40000784270 */
[----:B0-----:R-:W-:Y:S01]  /*c7c0*/  IADD3 R8, P6, R4, UR11, RZ ;  /* 0x0000000b04087c10 */ /* 0x001fe2000ffde0ff */
[----:B------:R-:W-:Y:S01]  /*c7d0*/  @P3 STG.E.U16 desc[UR36][R6.64+0x10], R28 ;  /* 0x0000101c06003986 */ /* 0x000fe2000c101524 */
[C---:B------:R-:W-:Y:S02]  /*c7e0*/  ISETP.GT.AND P3, PT, R0.reuse, 0x10, P1 ;  /* 0x000000100000780c */ /* 0x040fe40000f64270 */
[----:B------:R-:W-:Y:S01]  /*c7f0*/  IADD3.X R9, R5, UR10, RZ, P6, !PT ;  /* 0x0000000a05097c10 */ /* 0x000fe2000b7fe4ff */
[----:B------:R-:W-:Y:S01]  /*c800*/  @P2 STG.E.U16 desc[UR36][R6.64+0x12], R29 ;  /* 0x0000121d06002986 */ /* 0x000fe2000c101524 */
[----:B------:R-:W-:Y:S02]  /*c810*/  ISETP.GT.AND P2, PT, R0, 0x11, P1 ;  /* 0x000000110000780c */ /* 0x000fe40000f44270 */
[----:B------:R-:W-:Y:S01]  /*c820*/  F2FP.F16.F32.PACK_AB R44, RZ, R44 ;  /* 0x0000002cff2c723e */ /* 0x000fe200000000ff */
[----:B------:R0:W-:Y:S01]  /*c830*/  @P5 STG.E.U16 desc[UR36][R8.64+0x10], R30 ;  /* 0x0000101e08005986 */ /* 0x0001e2000c101524 */
[----:B-1----:R-:W-:-:S02]  /*c840*/  IADD3 R10, P6, R4, UR11, RZ ;  /* 0x0000000b040a7c10 */ /* 0x002fc4000ffde0ff */
[C---:B------:R-:W-:Y:S02]  /*c850*/  ISETP.GT.AND P5, PT, R0.reuse, 0x10, P0 ;  /* 0x000000100000780c */ /* 0x040fe400007a4270 */
[----:B------:R-:W-:Y:S02]  /*c860*/  IADD3.X R11, R5, UR10, RZ, P6, !PT ;  /* 0x0000000a050b7c10 */ /* 0x000fe4000b7fe4ff */
[----:B------:R-:W-:Y:S02]  /*c870*/  F2FP.F16.F32.PACK_AB R45, RZ, R45 ;  /* 0x0000002dff2d723e */ /* 0x000fe400000000ff */
[----:B------:R-:W-:Y:S01]  /*c880*/  F2FP.F16.F32.PACK_AB R46, RZ, R46 ;  /* 0x0000002eff2e723e */ /* 0x000fe200000000ff */
[----:B------:R1:W-:Y:S01]  /*c890*/  @P4 STG.E.U16 desc[UR36][R10.64+0x12], R31 ;  /* 0x0000121f0a004986 */ /* 0x0003e2000c101524 */
[----:B------:R-:W-:Y:S02]  /*c8a0*/  ISETP.GT.AND P4, PT, R0, 0x11, P0 ;  /* 0x000000110000780c */ /* 0x000fe40000784270 */
[----:B0-----:R-:W-:Y:S01]  /*c8b0*/  IADD3 R8, P6, R4, UR11, RZ ;  /* 0x0000000b04087c10 */ /* 0x001fe2000ffde0ff */
[----:B------:R-:W-:Y:S01]  /*c8c0*/  @P3 STG.E.U16 desc[UR36][R6.64+0x20], R32 ;  /* 0x0000202006003986 */ /* 0x000fe2000c101524 */
[----:B------:R-:W-:-:S02]  /*c8d0*/  ISETP.GT.AND P3, PT, R0, 0x18, P1 ;  /* 0x000000180000780c */ /* 0x000fc40000f64270 */
[C---:B------:R-:W-:Y:S01]  /*c8e0*/  IADD3.X R9, R5.reuse, UR10, RZ, P6, !PT ;  /* 0x0000000a05097c10 */ /* 0x040fe2000b7fe4ff */
[----:B------:R-:W-:Y:S01]  /*c8f0*/  @P2 STG.E.U16 desc[UR36][R6.64+0x22], R33 ;  /* 0x0000222106002986 */ /* 0x000fe2000c101524 */
[----:B------:R-:W-:Y:S02]  /*c900*/  ISETP.GT.AND P2, PT, R0, 0x19, P1 ;  /* 0x000000190000780c */ /* 0x000fe40000f44270 */
[----:B------:R-:W-:Y:S01]  /*c910*/  F2FP.F16.F32.PACK_AB R47, RZ, R47 ;  /* 0x0000002fff2f723e */ /* 0x000fe200000000ff */
[----:B------:R0:W-:Y:S01]  /*c920*/  @P5 STG.E.U16 desc[UR36][R8.64+0x20], R34 ;  /* 0x0000202208005986 */ /* 0x0001e2000c101524 */
[----:B-1----:R-:W-:Y:S02]  /*c930*/  IADD3 R10, P6, R4, UR11, RZ ;  /* 0x0000000b040a7c10 */ /* 0x002fe4000ffde0ff */
[----:B------:R-:W-:Y:S02]  /*c940*/  ISETP.GT.AND P5, PT, R0, 0x18, P0 ;  /* 0x000000180000780c */ /* 0x000fe400007a4270 */
[----:B------:R-:W-:-:S02]  /*c950*/  IADD3.X R11, R5, UR10, RZ, P6, !PT ;  /* 0x0000000a050b7c10 */ /* 0x000fc4000b7fe4ff */
[----:B------:R-:W-:Y:S02]  /*c960*/  F2FP.F16.F32.PACK_AB R48, RZ, R48 ;  /* 0x00000030ff30723e */ /* 0x000fe400000000ff */
[----:B------:R-:W-:Y:S01]  /*c970*/  F2FP.F16.F32.PACK_AB R49, RZ, R49 ;  /* 0x00000031ff31723e */ /* 0x000fe200000000ff */
[----:B------:R1:W-:Y:S01]  /*c980*/  @P4 STG.E.U16 desc[UR36][R10.64+0x22], R35 ;  /* 0x000022230a004986 */ /* 0x0003e2000c101524 */
[----:B------:R-:W-:Y:S02]  /*c990*/  ISETP.GT.AND P4, PT, R0, 0x19, P0 ;  /* 0x000000190000780c */ /* 0x000fe40000784270 */
[----:B0-----:R-:W-:Y:S01]  /*c9a0*/  IADD3 R8, P6, R4, UR11, RZ ;  /* 0x0000000b04087c10 */ /* 0x001fe2000ffde0ff */
[----:B------:R-:W-:Y:S01]  /*c9b0*/  @P3 STG.E.U16 desc[UR36][R6.64+0x30], R36 ;  /* 0x0000302406003986 */ /* 0x000fe2000c101524 */
[C---:B------:R-:W-:Y:S02]  /*c9c0*/  ISETP.GT.AND P3, PT, R0.reuse, 0x20, P1 ;  /* 0x000000200000780c */ /* 0x040fe40000f64270 */
[----:B------:R-:W-:Y:S01]  /*c9d0*/  IADD3.X R9, R5, UR10, RZ, P6, !PT ;  /* 0x0000000a05097c10 */ /* 0x000fe2000b7fe4ff */
[----:B------:R-:W-:Y:S01]  /*c9e0*/  @P2 STG.E.U16 desc[UR36][R6.64+0x32], R37 ;  /* 0x0000322506002986 */ /* 0x000fe2000c101524 */
[----:B------:R-:W-:-:S02]  /*c9f0*/  ISETP.GT.AND P2, PT, R0, 0x21, P1 ;  /* 0x000000210000780c */ /* 0x000fc40000f44270 */
[----:B------:R-:W-:Y:S01]  /*ca00*/  F2FP.F16.F32.PACK_AB R50, RZ, R50 ;  /* 0x00000032ff32723e */ /* 0x000fe200000000ff */
[----:B------:R0:W-:Y:S01]  /*ca10*/  @P5 STG.E.U16 desc[UR36][R8.64+0x30], R38 ;  /* 0x0000302608005986 */ /* 0x0001e2000c101524 */
[----:B-1----:R-:W-:Y:S02]  /*ca20*/  IADD3 R10, P6, R4, UR11, RZ ;  /* 0x0000000b040a7c10 */ /* 0x002fe4000ffde0ff */
[C---:B------:R-:W-:Y:S02]  /*ca30*/  ISETP.GT.AND P5, PT, R0.reuse, 0x20, P0 ;  /* 0x000000200000780c */ /* 0x040fe400007a4270 */
[----:B------:R-:W-:Y:S02]  /*ca40*/  IADD3.X R11, R5, UR10, RZ, P6, !PT ;  /* 0x0000000a050b7c10 */ /* 0x000fe4000b7fe4ff */
        /* <DEDUP_REMOVED lines=148> */
[----:B------:R-:W-:Y:S02]  /*d390*/  F2FP.F16.F32.PACK_AB R81, RZ, R81 ;  /* 0x00000051ff51723e */ /* 0x000fe400000000ff */
[----:B------:R-:W-:Y:S02]  /*d3a0*/  IADD3.X R11, R5, UR10, RZ, P6, !PT ;  /* 0x0000000a050b7c10 */ /* 0x000fe4000b7fe4ff */
[----:B------:R-:W-:Y:S02]  /*d3b0*/  F2FP.F16.F32.PACK_AB R82, RZ, R82 ;  /* 0x00000052ff52723e */ /* 0x000fe400000000ff */
[----:B------:R-:W-:Y:S01]  /*d3c0*/  F2FP.F16.F32.PACK_AB R83, RZ, R83 ;  /* 0x00000053ff53723e */ /* 0x000fe200000000ff */
[----:B------:R1:W-:Y:S01]  /*d3d0*/  @P4 STG.E.U16 desc[UR36][R10.64+0xd2], R79 ;  /* 0x0000d24f0a004986 */ /* 0x0003e2000c101524 */
[----:B------:R-:W-:Y:S02]  /*d3e0*/  ISETP.GT.AND P4, PT, R0, 0x70, P0 ;  /* 0x000000700000780c */ /* 0x000fe40000784270 */
[----:B0-----:R-:W-:Y:S01]  /*d3f0*/  IADD3 R8, P6, R4, UR11, RZ ;  /* 0x0000000b04087c10 */ /* 0x001fe2000ffde0ff */
[----:B------:R0:W-:Y:S01]  /*d400*/  @P3 STG.E.U16 desc[UR36][R6.64+0xe0], R80 ;  /* 0x0000e05006003986 */ /* 0x0001e2000c101524 */
[----:B------:R-:W-:-:S02]  /*d410*/  ISETP.GT.AND P3, PT, R0, 0x71, P0 ;  /* 0x000000710000780c */ /* 0x000fc40000764270 */
[C---:B------:R-:W-:Y:S01]  /*d420*/  IADD3.X R9, R5.reuse, UR10, RZ, P6, !PT ;  /* 0x0000000a05097c10 */ /* 0x040fe2000b7fe4ff */
[----:B------:R0:W-:Y:S01]  /*d430*/  @P2 STG.E.U16 desc[UR36][R6.64+0xe2], R81 ;  /* 0x0000e25106002986 */ /* 0x0001e2000c101524 */
[----:B------:R-:W-:Y:S02]  /*d440*/  ISETP.GT.AND P2, PT, R0, 0x78, P1 ;  /* 0x000000780000780c */ /* 0x000fe40000f44270 */
[----:B------:R-:W-:Y:S02]  /*d450*/  F2FP.F16.F32.PACK_AB R84, RZ, R84 ;  /* 0x00000054ff54723e */ /* 0x000fe400000000ff */
[----:B-1----:R-:W-:Y:S01]  /*d460*/  IADD3 R10, P6, R4, UR11, RZ ;  /* 0x0000000b040a7c10 */ /* 0x002fe2000ffde0ff */
[----:B------:R0:W-:Y:S01]  /*d470*/  @P4 STG.E.U16 desc[UR36][R8.64+0xe0], R82 ;  /* 0x0000e05208004986 */ /* 0x0001e2000c101524 */
[----:B------:R-:W-:Y:S02]  /*d480*/  ISETP.GT.AND P1, PT, R0, 0x79, P1 ;  /* 0x000000790000780c */ /* 0x000fe40000f24270 */
[----:B------:R-:W-:-:S02]  /*d490*/  IADD3.X R11, R5, UR10, RZ, P6, !PT ;  /* 0x0000000a050b7c10 */ /* 0x000fc4000b7fe4ff */
[C---:B------:R-:W-:Y:S02]  /*d4a0*/  ISETP.GT.AND P5, PT, R0.reuse, 0x78, P0 ;  /* 0x000000780000780c */ /* 0x040fe400007a4270 */
[----:B------:R-:W-:Y:S01]  /*d4b0*/  ISETP.GT.AND P0, PT, R0, 0x79, P0 ;  /* 0x000000790000780c */ /* 0x000fe20000704270 */
[----:B------:R0:W-:Y:S01]  /*d4c0*/  @P3 STG.E.U16 desc[UR36][R10.64+0xe2], R83 ;  /* 0x0000e2530a003986 */ /* 0x0001e2000c101524 */
[----:B------:R-:W-:Y:S02]  /*d4d0*/  F2FP.F16.F32.PACK_AB R85, RZ, R85 ;  /* 0x00000055ff55723e */ /* 0x000fe400000000ff */
[----:B------:R-:W-:Y:S01]  /*d4e0*/  F2FP.F16.F32.PACK_AB R86, RZ, R86 ;  /* 0x00000056ff56723e */ /* 0x000fe200000000ff */
[----:B------:R0:W-:Y:S01]  /*d4f0*/  @P2 STG.E.U16 desc[UR36][R6.64+0xf0], R84 ;  /* 0x0000f05406002986 */ /* 0x0001e2000c101524 */
[C---:B------:R-:W-:Y:S02]  /*d500*/  IADD3 R12, P2, R4.reuse, UR11, RZ ;  /* 0x0000000b040c7c10 */ /* 0x040fe4000ff5e0ff */
[----:B------:R-:W-:Y:S01]  /*d510*/  IADD3 R4, P3, R4, UR11, RZ ;  /* 0x0000000b04047c10 */ /* 0x000fe2000ff7e0ff */
[----:B------:R0:W-:Y:S01]  /*d520*/  @P1 STG.E.U16 desc[UR36][R6.64+0xf2], R85 ;  /* 0x0000f25506001986 */ /* 0x0001e2000c101524 */
[----:B------:R-:W-:-:S02]  /*d530*/  IADD3.X R13, R5, UR10, RZ, P2, !PT ;  /* 0x0000000a050d7c10 */ /* 0x000fc400097fe4ff */
[----:B------:R-:W-:Y:S02]  /*d540*/  F2FP.F16.F32.PACK_AB R87, RZ, R87 ;  /* 0x00000057ff57723e */ /* 0x000fe400000000ff */
[----:B------:R-:W-:Y:S01]  /*d550*/  IADD3.X R5, R5, UR10, RZ, P3, !PT ;  /* 0x0000000a05057c10 */ /* 0x000fe20009ffe4ff */
[----:B------:R0:W-:Y:S04]  /*d560*/  @P5 STG.E.U16 desc[UR36][R12.64+0xf0], R86 ;  /* 0x0000f0560c005986 */ /* 0x0001e8000c101524 */
[----:B------:R0:W-:Y:S02]  /*d570*/  @P0 STG.E.U16 desc[UR36][R4.64+0xf2], R87 ;  /* 0x0000f25704000986 */ /* 0x0001e4000c101524 */
.L_x_166:
[----:B------:R-:W-:Y:S05]  /*d580*/  BSYNC B0 ;  /* 0x0000000000007941 */ /* 0x000fea0003800000 */
.L_x_28:
[----:B------:R-:W-:Y:S01]  /*d590*/  ULDC UR4, c[0x0][0xc] ;  /* 0x0000030000047ab9 */ /* 0x000fe20000000800 */
[----:B------:R-:W-:Y:S01]  /*d5a0*/  ULDC UR5, c[0x0][0x10] ;  /* 0x0000040000057ab9 */ /* 0x000fe20000000800 */
[----:B0-----:R-:W0:Y:S01]  /*d5b0*/  LDC R3, c[0x0][0x14] ;  /* 0x00000500ff037b82 */ /* 0x001e220000000800 */
[----:B------:R-:W-:Y:S01]  /*d5c0*/  UIMAD.WIDE.U32 UR4, UR4, UR5, URZ ;  /* 0x00000005040472a5 */ /* 0x000fe2000f8e003f */
[----:B------:R-:W-:Y:S01]  /*d5d0*/  PRMT R0, RZ, 0x7610, R0 ;  /* 0x00007610ff007816 */ /* 0x000fe20000000000 */
[----:B------:R-:W-:Y:S01]  /*d5e0*/  UMOV UR43, 0xffffffff ;  /* 0xffffffff002b7882 */ /* 0x000fe20000000000 */
[----:B------:R-:W-:-:S03]  /*d5f0*/  UMOV UR44, 0xffffffff ;  /* 0xffffffff002c7882 */ /* 0x000fc60000000000 */
[----:B0-----:R-:W-:-:S04]  /*d600*/  IMAD.WIDE.U32 R16, R3, UR4, R16 ;  /* 0x0000000403107c25 */ /* 0x001fc8000f8e0010 */
[----:B------:R-:W-:Y:S01]  /*d610*/  IMAD R3, R3, UR5, RZ ;  /* 0x0000000503037c24 */ /* 0x000fe2000f8e02ff */
[----:B------:R-:W-:Y:S02]  /*d620*/  ULDC.64 UR4, c[0x0][0x650] ;  /* 0x0001940000047ab9 */ /* 0x000fe40000000a00 */
[----:B------:R-:W-:Y:S01]  /*d630*/  ISETP.GE.U32.AND P0, PT, R16, UR4, PT ;  /* 0x0000000410007c0c */ /* 0x000fe2000bf06070 */
[----:B------:R-:W-:-:S05]  /*d640*/  IMAD.IADD R17, R17, 0x1, R3 ;  /* 0x0000000111117824 */ /* 0x000fca00078e0203 */
[----:B------:R-:W-:-:S13]  /*d650*/  ISETP.GE.U32.AND.EX P0, PT, R17, UR5, PT, P0 ;  /* 0x0000000511007c0c */ /* 0x000fda000bf06100 */
[----:B------:R-:W-:Y:S05]  /*d660*/  @P0 BRA `(.L_x_167) ;  /* 0x0000000400880947 */ /* 0x000fea0003800000 */
[----:B------:R-:W0:Y:S01]  /*d670*/  S2UR UR6, SR_CTAID.X ;  /* 0x00000000000679c3 */ /* 0x000e220000002500 */
[----:B------:R-:W-:Y:S01]  /*d680*/  ULDC.64 UR12, c[0x0][0x628] ;  /* 0x00018a00000c7ab9 */ /* 0x000fe20000000a00 */
[----:B------:R-:W-:Y:S01]  /*d690*/  ULDC UR4, c[0x0][0x150] ;  /* 0x0000540000047ab9 */ /* 0x000fe20000000800 */
[----:B------:R-:W-:Y:S01]  /*d6a0*/  ISETP.NE.U32.AND P0, PT, RZ, UR12, PT ;  /* 0x0000000cff007c0c */ /* 0x000fe2000bf05070 */
[----:B------:R-:W-:Y:S01]  /*d6b0*/  ULDC UR15, c[0x0][0x630] ;  /* 0x00018c00000f7ab9 */ /* 0x000fe20000000800 */
[C---:B------:R-:W-:Y:S01]  /*d6c0*/  R2UR UR16, R16.reuse ;  /* 0x00000000101072ca */ /* 0x040fe200000e0000 */
[----:B------:R-:W-:Y:S01]  /*d6d0*/  ULDC UR19, c[0x0][0x154] ;  /* 0x0000550000137ab9 */ /* 0x000fe20000000800 */
[----:B------:R-:W-:Y:S01]  /*d6e0*/  ISETP.NE.AND.EX P0, PT, RZ, UR13, PT, P0 ;  /* 0x0000000dff007c0c */ /* 0x000fe2000bf05300 */
[----:B------:R-:W1:Y:S01]  /*d6f0*/  S2UR UR18, SR_CTAID.Y ;  /* 0x00000000001279c3 */ /* 0x000e620000002600 */
[----:B------:R-:W-:Y:S02]  /*d700*/  R2UR UR17, R17 ;  /* 0x00000000111172ca */ /* 0x000fe400000e0000 */
[----:B------:R-:W-:-:S02]  /*d710*/  R2UR UR10, R16 ;  /* 0x00000000100a72ca */ /* 0x000fc400000e0000 */
[----:B------:R-:W-:Y:S02]  /*d720*/  R2UR UR11, R17 ;  /* 0x00000000110b72ca */ /* 0x000fe400000e0000 */
[----:B0-----:R-:W-:-:S05]  /*d730*/  I2FP.F32.U32 R0, UR6 ;  /* 0x0000000600007c45 */ /* 0x001fca0008201000 */
[----:B------:R-:W-:-:S04]  /*d740*/  FMUL R0, R0, UR4 ;  /* 0x0000000400007c20 */ /* 0x000fc80008400000 */
[----:B------:R0:W0:Y:S01]  /*d750*/  F2I.U32.TRUNC.NTZ R3, R0 ;  /* 0x0000000000037305 */ /* 0x000022000020f000 */
[----:B-1----:R-:W-:Y:S05]  /*d760*/  @!P0 BRA `(.L_x_168) ;  /* 0x0000000000308947 */ /* 0x002fea0003800000 */
        /* <DEDUP_REMOVED lines=12> */
.L_x_168:
[----:B------:R-:W-:Y:S01]  /*d830*/  USHF.R.U64 UR44, UR10, UR15, UR11 ;  /* 0x0000000f0a2c7299 */ /* 0x000fe2000800120b */
[----:B0-----:R-:W-:Y:S01]  /*d840*/  I2FP.F32.U32 R0, UR18 ;  /* 0x0000001200007c45 */ /* 0x001fe20008201000 */
[----:B------:R-:W-:Y:S02]  /*d850*/  USHF.R.U32.HI UR4, URZ, UR15, UR11 ;  /* 0x0000000f3f047299 */ /* 0x000fe4000801160b */
        /* <DEDUP_REMOVED lines=8> */
[----:B------:R-:W-:Y:S01]  /*d8e0*/  UIMAD.WIDE.U32 UR8, UR10, UR12, UR8 ;  /* 0x0000000c0a0872a5 */ /* 0x000fe2000f8e0008 */
[----:B------:R-:W-:Y:S01]  /*d8f0*/  R2UR UR12, R3 ;  /* 0x00000000030c72ca */ /* 0x000fe200000e0000 */
[----:B------:R-:W-:Y:S01]  /*d900*/  UIMAD UR10, UR10, UR13, UR4 ;  /* 0x0000000d0a0a72a4 */ /* 0x000fe2000f8e0204 */
[----:B------:R-:W-:Y:S01]  /*d910*/  ULDC UR11, c[0x0][0x618] ;  /* 0x00018600000b7ab9 */ /* 0x000fe20000000800 */
[----:B------:R-:W-:Y:S02]  /*d920*/  ULDC UR21, c[0x0][0x658] ;  /* 0x0001960000157ab9 */ /* 0x000fe40000000800 */
[----:B------:R-:W-:Y:S01]  /*d930*/  UIADD3 UR9, UR9, UR10, URZ ;  /* 0x0000000a09097290 */ /* 0x000fe2000fffe03f */
[----:B------:R-:W-:Y:S01]  /*d940*/  UMOV UR15, 0xffffffff ;  /* 0xffffffff000f7882 */ /* 0x000fe20000000000 */
[----:B------:R-:W-:Y:S01]  /*d950*/  ULDC.64 UR4, c[0x0][0x640] ;  /* 0x0001900000047ab9 */ /* 0x000fe20000000a00 */
[----:B------:R-:W-:Y:S01]  /*d960*/  USHF.L.U32 UR15, UR15, UR21, URZ ;  /* 0x000000150f0f7299 */ /* 0x000fe2000800063f */
[----:B------:R-:W-:Y:S01]  /*d970*/  ISETP.NE.U32.AND P0, PT, RZ, UR4, PT ;  /* 0x00000004ff007c0c */ /* 0x000fe2000bf05070 */
[----:B------:R-:W-:-:S02]  /*d980*/  USHF.R.U64 UR16, UR8, UR11, UR9 ;  /* 0x0000000b08107299 */ /* 0x000fc40008001209 */
[----:B------:R-:W-:Y:S01]  /*d990*/  USHF.R.U32.HI UR8, URZ, UR11, UR9 ;  /* 0x0000000b3f087299 */ /* 0x000fe20008011609 */
[----:B0-----:R-:W-:Y:S01]  /*d9a0*/  R2UR UR14, R0 ;  /* 0x00000000000e72ca */ /* 0x001fe200000e0000 */
[----:B------:R-:W-:Y:S01]  /*d9b0*/  ULDC UR17, c[0x0][0x608] ;  /* 0x0001820000117ab9 */ /* 0x000fe20000000800 */
[----:B------:R-:W-:Y:S01]  /*d9c0*/  ULOP3.LUT UR42, URZ, UR15, URZ, 0x33, !UPT ;  /* 0x0000000f3f2a7292 */ /* 0x000fe2000f8e333f */
[----:B------:R-:W-:Y:S01]  /*d9d0*/  ISETP.NE.AND.EX P0, PT, RZ, UR5, PT, P0 ;  /* 0x00000005ff007c0c */ /* 0x000fe2000bf05300 */
[----:B------:R-:W-:Y:S02]  /*d9e0*/  USHF.R.U64 UR15, UR16, UR17, UR8 ;  /* 0x00000011100f7299 */ /* 0x000fe40008001208 */
[----:B------:R-:W-:Y:S02]  /*d9f0*/  USHF.R.U32.HI UR8, URZ, UR17, UR8 ;  /* 0x000000113f087299 */ /* 0x000fe40008011608 */
[----:B------:R-:W-:Y:S02]  /*da00*/  UIADD3 UR12, -UR12, URZ, URZ ;  /* 0x0000003f0c0c7290 */ /* 0x000fe4000fffe13f */
[----:B------:R-:W-:Y:S01]  /*da10*/  USHF.R.U64 UR17, UR15, UR21, UR8 ;  /* 0x000000150f117299 */ /* 0x000fe20008001208 */
[----:B------:R-:W-:Y:S01]  /*da20*/  UMOV UR19, 0x1 ;  /* 0x0000000100137882 */ /* 0x000fe20000000000 */
[----:B------:R-:W-:Y:S01]  /*da30*/  ULDC UR13, c[0x0][0x144] ;  /* 0x00005100000d7ab9 */ /* 0x000fe20000000800 */
[----:B------:R-:W-:Y:S01]  /*da40*/  ULDC UR7, c[0x0][0x600] ;  /* 0x0001800000077ab9 */ /* 0x000fe20000000800 */
[----:B------:R-:W-:-:S02]  /*da50*/  USHF.L.U32 UR24, UR19, UR21, URZ ;  /* 0x0000001513187299 */ /* 0x000fc4000800063f */
[----:B------:R-:W-:Y:S02]  /*da60*/  USHF.R.U32.HI UR8, URZ, UR21, UR8 ;  /* 0x000000153f087299 */ /* 0x000fe40008011608 */
[----:B------:R-:W-:Y:S02]  /*da70*/  UIMAD UR21, UR13, UR12, UR6 ;  /* 0x0000000c0d1572a4 */ /* 0x000fe4000f8e0206 */
[----:B------:R-:W-:Y:S02]  /*da80*/  UIADD3 UR20, UR7, -0x1, URZ ;  /* 0xffffffff07147890 */ /* 0x000fe4000fffe03f */
[----:B------:R-:W-:Y:S01]  /*da90*/  UIADD3 UR19, -UR14, URZ, URZ ;  /* 0x0000003f0e137290 */ /* 0x000fe2000fffe13f */
        /* <DEDUP_REMOVED lines=17> */
.L_x_169:
[----:B------:R-:W-:Y:S01]  /*dbb0*/  UISETP.NE.AND UP0, UPT, UR41, URZ, UPT ;  /* 0x0000003f2900728c */ /* 0x000fe2000bf05270 */
[----:B------:R-:W-:Y:S01]  /*dbc0*/  IMAD.MOV.U32 R0, RZ, RZ, 0x1 ;  /* 0x00000001ff007424 */ /* 0x000fe200078e00ff */
[----:B------:R-:W-:Y:S02]  /*dbd0*/  USHF.R.U64 UR4, UR6, UR22, UR8 ;  /* 0x0000001606047299 */ /* 0x000fe40008001208 */
[----:B------:R-:W-:Y:S02]  /*dbe0*/  ULOP3.LUT UR42, UR15, UR42, URZ, 0xc0, !UPT ;  /* 0x0000002a0f2a7292 */ /* 0x000fe4000f8ec03f */
[----:B------:R-:W-:Y:S02]  /*dbf0*/  UIADD3 UR5, -UR4, URZ, URZ ;  /* 0x0000003f04057290 */ /* 0x000fe4000fffe13f */
[----:B------:R-:W-:Y:S02]  /*dc00*/  UIMAD UR42, UR24, UR4, UR42 ;  /* 0x00000004182a72a4 */ /* 0x000fe4000f8e022a */
[----:B------:R-:W-:-:S02]  /*dc10*/  ULOP3.LUT UR16, UR16, UR20, URZ, 0xc0, !UPT ;  /* 0x0000001410107292 */ /* 0x000fc4000f8ec03f */
[----:B------:R-:W-:Y:S02]  /*dc20*/  @UP0 UIMAD UR21, UR25, UR19, UR18 ;  /* 0x00000013191502a4 */ /* 0x000fe4000f8e0212 */
[----:B------:R-:W-:-:S03]  /*dc30*/  UIMAD UR4, UR5, UR23, UR17 ;  /* 0x00000017050472a4 */ /* 0x000fc6000f8e0211 */
[----:B------:R-:W-:Y:S01]  /*dc40*/  ULDC UR5, c[0x0][0x610] ;  /* 0x0001840000057ab9 */ /* 0x000fe20000000800 */
[----:B------:R-:W-:Y:S02]  /*dc50*/  UIMAD UR4, UR4, UR7, UR16 ;  /* 0x00000007040472a4 */ /* 0x000fe4000f8e0210 */
[----:B------:R-:W-:-:S04]  /*dc60*/  UIMAD UR42, UR42, UR5, UR21 ;  /* 0x000000052a2a72a4 */ /* 0x000fc8000f8e0215 */
[----:B------:R-:W-:Y:S02]  /*dc70*/  USEL UR43, UR4, UR42, !UP0 ;  /* 0x0000002a042b7287 */ /* 0x000fe4000c000000 */
[----:B------:R-:W-:-:S12]  /*dc80*/  USEL UR42, UR42, UR4, !UP0 ;  /* 0x000000042a2a7287 */ /* 0x000fd8000c000000 */
.L_x_167:
[----:B------:R-:W-:-:S13]  /*dc90*/  LOP3.LUT P0, RZ, R0, 0xff, RZ, 0xc0, !PT ;  /* 0x000000ff00ff7812 */ /* 0x000fda000780c0ff */
[----:B------:R-:W-:Y:S05]  /*dca0*/  @P0 BRA `(.L_x_170) ;  /* 0xffffff3400000947 */ /* 0x000fea000383ffff */
[----:B------:R-:W-:Y:S05]  /*dcb0*/  EXIT ;  /* 0x000000000000794d */ /* 0x000fea0003800000 */
.L_x_3:
[----:B------:R-:W-:Y:S01]  /*dcc0*/  ULDC.64 UR8, c[0x0][0x650] ;  /* 0x0001940000087ab9 */ /* 0x000fe20000000a00 */
[----:B------:R-:W-:Y:S01]  /*dcd0*/  PRMT R0, RZ, 0x7610, R0 ;  /* 0x00007610ff007816 */ /* 0x000fe20000000000 */
[----:B------:R-:W-:Y:S01]  /*dce0*/  IMAD.MOV.U32 R3, RZ, RZ, -0x1 ;  /* 0xffffffffff037424 */ /* 0x000fe200078e00ff */
[----:B------:R-:W-:Y:S01]  /*dcf0*/  ISETP.GE.U32.AND P0, PT, R16, UR8, PT ;  /* 0x0000000810007c0c */ /* 0x000fe2000bf06070 */
[----:B------:R-:W-:Y:S02]  /*dd00*/  IMAD.MOV.U32 R4, RZ, RZ, -0x1 ;  /* 0xffffffffff047424 */ /* 0x000fe400078e00ff */
[----:B------:R-:W-:Y:S01]  /*dd10*/  IMAD.MOV.U32 R11, RZ, RZ, -0x1 ;  /* 0xffffffffff0b7424 */ /* 0x000fe200078e00ff */
[----:B------:R-:W-:-:S13]  /*dd20*/  ISETP.GE.U32.AND.EX P0, PT, R17, UR9, PT, P0 ;  /* 0x0000000911007c0c */ /* 0x000fda000bf06100 */
[----:B------:R-:W-:Y:S05]  /*dd30*/  @P0 BRA `(.L_x_171) ;  /* 0x00000004008c0947 */ /* 0x000fea0003800000 */
[----:B------:R-:W-:Y:S01]  /*dd40*/  I2FP.F32.U32 R0, UR4 ;  /* 0x0000000400007c45 */ /* 0x000fe20008201000 */
[----:B0-----:R-:W-:Y:S01]  /*dd50*/  ULDC.64 UR16, c[0x0][0x628] ;  /* 0x00018a0000107ab9 */ /* 0x001fe20000000a00 */
        /* <DEDUP_REMOVED lines=24> */
.L_x_172:
        /* <DEDUP_REMOVED lines=24> */
[----:B------:R-:W-:Y:S01]  /*e060*/  UMOV UR19, 0x1 ;  /* 0x0000000100137882 */ /* 0x000fe20000000000 */
[----:B------:R-:W-:Y:S01]  /*e070*/  ULDC UR20, c[0x0][0x608] ;  /* 0x0001820000147ab9 */ /* 0x000fe20000000800 */
[----:B------:R-:W-:Y:S01]  /*e080*/  USHF.L.U32 UR26, UR19, UR23, URZ ;  /* 0x00000017131a7299 */ /* 0x000fe2000800063f */
[----:B------:R-:W-:Y:S01]  /*e090*/  ISETP.NE.AND.EX P0, PT, RZ, UR9, PT, P0 ;  /* 0x00000009ff007c0c */ /* 0x000fe2000bf05300 */
[----:B------:R-:W-:Y:S02]  /*e0a0*/  USHF.R.U64 UR19, UR18, UR20, UR11 ;  /* 0x0000001412137299 */ /* 0x000fe4000800120b */
[----:B------:R-:W-:Y:S02]  /*e0b0*/  USHF.R.U32.HI UR11, URZ, UR20, UR11 ;  /* 0x000000143f0b7299 */ /* 0x000fe4000801160b */
[----:B------:R-:W-:-:S02]  /*e0c0*/  UIADD3 UR15, -UR15, URZ, URZ ;  /* 0x0000003f0f0f7290 */ /* 0x000fc4000fffe13f */
[----:B------:R-:W-:Y:S01]  /*e0d0*/  USHF.R.U64 UR20, UR19, UR23, UR11 ;  /* 0x0000001713147299 */ /* 0x000fe2000800120b */
[----:B------:R-:W-:Y:S01]  /*e0e0*/  ULDC UR16, c[0x0][0x144] ;  /* 0x0000510000107ab9 */ /* 0x000fe20000000800 */
[----:B------:R-:W-:Y:S01]  /*e0f0*/  ULDC UR6, c[0x0][0x600] ;  /* 0x0001800000067ab9 */ /* 0x000fe20000000800 */
[----:B------:R-:W-:Y:S02]  /*e100*/  USHF.R.U32.HI UR11, URZ, UR23, UR11 ;  /* 0x000000173f0b7299 */ /* 0x000fe4000801160b */
[----:B------:R-:W-:Y:S02]  /*e110*/  UIMAD UR23, UR16, UR15, UR4 ;  /* 0x0000000f101772a4 */ /* 0x000fe4000f8e0204 */
[----:B------:R-:W-:Y:S02]  /*e120*/  UIADD3 UR22, UR6, -0x1, URZ ;  /* 0xffffffff06167890 */ /* 0x000fe4000fffe03f */
[----:B------:R-:W-:Y:S02]  /*e130*/  ULOP3.LUT UR27, URZ, UR13, URZ, 0x33, !UPT ;  /* 0x0000000d3f1b7292 */ /* 0x000fe4000f8e333f */
        /* <DEDUP_REMOVED lines=18> */
.L_x_173:
[----:B------:R-:W-:Y:S01]  /*e260*/  UISETP.NE.AND UP0, UPT, UR41, URZ, UPT ;  /* 0x0000003f2900728c */ /* 0x000fe2000bf05270 */
[----:B------:R-:W-:Y:S01]  /*e270*/  IMAD.MOV.U32 R0, RZ, RZ, 0x1 ;  /* 0x00000001ff007424 */ /* 0x000fe200078e00ff */
[----:B------:R-:W-:Y:S01]  /*e280*/  USHF.R.U64 UR8, UR4, UR24, UR11 ;  /* 0x0000001804087299 */ /* 0x000fe2000800120b */
[----:B------:R-:W-:Y:S01]  /*e290*/  IMAD.U32 R11, RZ, RZ, UR5 ;  /* 0x00000005ff0b7e24 */ /* 0x000fe2000f8e00ff */
[----:B------:R-:W-:Y:S02]  /*e2a0*/  ULOP3.LUT UR4, UR19, UR27, URZ, 0xc0, !UPT ;  /* 0x0000001b13047292 */ /* 0x000fe4000f8ec03f */
[----:B------:R-:W-:Y:S02]  /*e2b0*/  ULOP3.LUT UR18, UR18, UR22, URZ, 0xc0, !UPT ;  /* 0x0000001612127292 */ /* 0x000fe4000f8ec03f */
[----:B------:R-:W-:-:S03]  /*e2c0*/  UIMAD UR4, UR26, UR8, UR4 ;  /* 0x000000081a0472a4 */ /* 0x000fc6000f8e0204 */
[----:B------:R-:W-:Y:S02]  /*e2d0*/  @UP0 UIMAD UR23, UR28, UR21, UR7 ;  /* 0x000000151c1702a4 */ /* 0x000fe4000f8e0207 */
[----:B------:R-:W-:-:S03]  /*e2e0*/  UIADD3 UR7, -UR8, URZ, URZ ;  /* 0x0000003f08077290 */ /* 0x000fc6000fffe13f */
[----:B------:R-:W-:Y:S01]  /*e2f0*/  ULDC UR8, c[0x0][0x610] ;  /* 0x0001840000087ab9 */ /* 0x000fe20000000800 */
[----:B------:R-:W-:Y:S02]  /*e300*/  UIMAD UR7, UR7, UR25, UR20 ;  /* 0x00000019070772a4 */ /* 0x000fe4000f8e0214 */
[----:B------:R-:W-:Y:S02]  /*e310*/  UIMAD UR4, UR4, UR8, UR23 ;  /* 0x00000008040472a4 */ /* 0x000fe4000f8e0217 */
[----:B------:R-:W-:-:S04]  /*e320*/  UIMAD UR7, UR7, UR6, UR18 ;  /* 0x00000006070772a4 */ /* 0x000fc8000f8e0212 */
[----:B------:R-:W-:Y:S02]  /*e330*/  USEL UR6, UR7, UR4, !UP0 ;  /* 0x0000000407067287 */ /* 0x000fe4000c000000 */
[----:B------:R-:W-:-:S04]  /*e340*/  USEL UR4, UR4, UR7, !UP0 ;  /* 0x0000000704047287 */ /* 0x000fc8000c000000 */
[----:B------:R-:W-:Y:S02]  /*e350*/  IMAD.U32 R4, RZ, RZ, UR6 ;  /* 0x00000006ff047e24 */ /* 0x000fe4000f8e00ff */
[----:B------:R-:W-:-:S07]  /*e360*/  IMAD.U32 R3, RZ, RZ, UR4 ;  /* 0x00000004ff037e24 */ /* 0x000fce000f8e00ff */
.L_x_171:
[----:B------:R-:W-:-:S08]  /*e370*/  NOP ;  /* 0x0000000000007918 */ /* 0x000fd00000000000 */
[----:B------:R-:W1:-:S00]  /*e380*/  USETMAXREG.DEALLOC.CTAPOOL 0x28 ;  /* 0x00000028000079c8 */ /* 0x000e4000080e0500 */
[----:B------:R-:W-:-:S13]  /*e390*/  ISETP.NE.AND P0, PT, RZ, UR10, PT ;  /* 0x0000000aff007c0c */ /* 0x000fda000bf05270 */
[----:B0-----:R-:W-:Y:S05]  /*e3a0*/  @P0 EXIT ;  /* 0x000000000000094d */ /* 0x001fea0003800000 */
[----:B-1----:R-:W-:Y:S01]  /*e3b0*/  LOP3.LUT P0, RZ, R0, 0xff, RZ, 0xc0, !PT ;  /* 0x000000ff00ff7812 */ /* 0x002fe2000780c0ff */
[----:B------:R-:W-:Y:S02]  /*e3c0*/  IMAD.MOV.U32 R0, RZ, RZ, 0x1 ;  /* 0x00000001ff007424 */ /* 0x000fe400078e00ff */
[----:B------:R-:W-:-:S10]  /*e3d0*/  IMAD.MOV.U32 R8, RZ, RZ, RZ ;  /* 0x000000ffff087224 */ /* 0x000fd400078e00ff */
[----:B------:R-:W-:Y:S05]  /*e3e0*/  @!P0 BRA `(.L_x_174) ;  /* 0x0000000c00488947 */ /* 0x000fea0003800000 */
[----:B------:R-:W-:Y:S01]  /*e3f0*/  ULDC UR4, c[0x0][0x28c] ;  /* 0x0000a30000047ab9 */ /* 0x000fe20000000800 */
[----:B------:R-:W-:Y:S01]  /*e400*/  ULDC UR6, c[0x0][0x658] ;  /* 0x0001960000067ab9 */ /* 0x000fe20000000800 */
[----:B------:R-:W-:Y:S01]  /*e410*/  UIADD3 UR10, UR4, 0x3f, URZ ;  /* 0x0000003f040a7890 */ /* 0x000fe2000fffe03f */
[C---:B------:R-:W-:Y:S01]  /*e420*/  LOP3.LUT P2, RZ, R2.reuse, 0x7f, RZ, 0xc0, !PT ;  /* 0x0000007f02ff7812 */ /* 0x040fe2000784c0ff */
[----:B------:R-:W-:Y:S01]  /*e430*/  UMOV UR7, 0xffffffff ;  /* 0xffffffff00077882 */ /* 0x000fe20000000000 */
[----:B------:R-:W-:Y:S01]  /*e440*/  ULDC UR5, c[0x0][0x600] ;  /* 0x0001800000057ab9 */ /* 0x000fe20000000800 */
[----:B------:R-:W-:Y:S01]  /*e450*/  UMOV UR9, 0x1 ;  /* 0x0000000100097882 */ /* 0x000fe20000000000 */
[----:B------:R-:W-:Y:S01]  /*e460*/  USHF.L.U32 UR7, UR7, UR6, URZ ;  /* 0x0000000607077299 */ /* 0x000fe2000800063f */
[----:B------:R-:W-:Y:S01]  /*e470*/  LOP3.LUT P0, RZ, R2, 0x1f, RZ, 0xc0, !PT ;  /* 0x0000001f02ff7812 */ /* 0x000fe2000780c0ff */
[----:B------:R-:W-:Y:S01]  /*e480*/  UIADD3 UR4, UR5, -0x1, URZ ;  /* 0xffffffff05047890 */ /* 0x000fe2000fffe03f */
[----:B------:R-:W-:Y:S01]  /*e490*/  BSSY B0, `(.L_x_174) ;  /* 0x00000c7000007945 */ /* 0x000fe20003800000 */
[----:B------:R-:W-:Y:S01]  /*e4a0*/  USHF.R.S32.HI UR11, URZ, 0x1f, UR10 ;  /* 0x0000001f3f0b7899 */ /* 0x000fe2000801140a */
[----:B------:R-:W-:Y:S01]  /*e4b0*/  PLOP3.LUT P0, PT, P0, P2, PT, 0x8a, 0x0 ;  /* 0x000000000000781c */ /* 0x000fe20000705172 */
[----:B------:R-:W-:Y:S01]  /*e4c0*/  ULDC UR8, c[0x0][0xc] ;  /* 0x0000030000087ab9 */ /* 0x000fe20000000800 */
[----:B------:R-:W-:Y:S01]  /*e4d0*/  USHF.L.U32 UR5, UR9, UR6, URZ ;  /* 0x0000000609057299 */ /* 0x000fe2000800063f */
[----:B------:R-:W-:Y:S01]  /*e4e0*/  IMAD.MOV.U32 R9, RZ, RZ, 0x1 ;  /* 0x00000001ff097424 */ /* 0x000fe200078e00ff */
[----:B------:R-:W-:Y:S01]  /*e4f0*/  ULEA.HI UR11, UR11, UR10, URZ, 0x6 ;  /* 0x0000000a0b0b7291 */ /* 0x000fe2000f8f303f */
[----:B------:R-:W-:Y:S01]  /*e500*/  IMAD.MOV.U32 R0, RZ, RZ, 0x1 ;  /* 0x00000001ff007424 */ /* 0x000fe200078e00ff */
[----:B------:R-:W-:Y:S01]  /*e510*/  ULDC UR9, c[0x0][0x10] ;  /* 0x0000040000097ab9 */ /* 0x000fe20000000800 */
[----:B------:R-:W-:Y:S01]  /*e520*/  ULOP3.LUT UR6, URZ, UR7, URZ, 0x33, !UPT ;  /* 0x000000073f067292 */ /* 0x000fe2000f8e333f */
[----:B------:R-:W-:Y:S01]  /*e530*/  IMAD.MOV.U32 R8, RZ, RZ, RZ ;  /* 0x000000ffff087224 */ /* 0x000fe200078e00ff */
[----:B------:R-:W-:Y:S01]  /*e540*/  UIMAD.WIDE.U32 UR8, UR8, UR9, URZ ;  /* 0x00000009080872a5 */ /* 0x000fe2000f8e003f */
[----:B------:R-:W-:Y:S01]  /*e550*/  ULDC UR7, c[0x0][0x14] ;  /* 0x0000050000077ab9 */ /* 0x000fe20000000800 */
[----:B------:R-:W-:-:S02]  /*e560*/  USHF.R.S32.HI UR19, URZ, 0x6, UR11 ;  /* 0x000000063f137899 */ /* 0x000fc4000801140b */
[----:B------:R-:W-:Y:S02]  /*e570*/  UIMAD.WIDE.U32 UR22, UR8, UR7, URZ ;  /* 0x00000007081672a5 */ /* 0x000fe4000f8e003f */
[----:B------:R-:W-:Y:S02]  /*e580*/  UIMAD UR13, UR9, UR7, URZ ;  /* 0x00000007090d72a4 */ /* 0x000fe4000f8e023f */
[----:B------:R-:W-:Y:S02]  /*e590*/  ULOP3.LUT UR21, UR40, 0x2, URZ, 0xfc, !UPT ;  /* 0x0000000228157892 */ /* 0x000fe4000f8efc3f */
[----:B------:R-:W-:Y:S02]  /*e5a0*/  UIADD3 UR13, UR23, UR13, URZ ;  /* 0x0000000d170d7290 */ /* 0x000fe4000fffe03f */
[----:B------:R-:W-:Y:S01]  /*e5b0*/  UIADD3 UR26, UR19, 0x1, URZ ;  /* 0x00000001131a7890 */ /* 0x000fe2000fffe03f */
[----:B------:R-:W-:-:S11]  /*e5c0*/  ULDC.64 UR24, c[0x0][0x198] ;  /* 0x0000660000187ab9 */ /* 0x000fd60000000a00 */
.L_x_186:
[----:B------:R-:W-:-:S03]  /*e5d0*/  UMOV UR7, 0xffffffff ;  /* 0xffffffff00077882 */ /* 0x000fc60000000000 */
[----:B------:R-:W-:Y:S05]  /*e5e0*/  BRA.DIV UR7, `(.L_x_175) ;  /* 0x0000000e07947947 */ /* 0x000fea000b800000 */
[----:B------:R-:W-:-:S13]  /*e5f0*/  ELECT P6, URZ, PT ;  /* 0x00000000003f782f */ /* 0x000fda00038c0000 */
.L_x_196:
[----:B------:R-:W0:Y:S01]  /*e600*/  LDC R2, c[0x0][0x28c] ;  /* 0x0000a300ff027b82 */ /* 0x000e220000000800 */
[----:B------:R-:W-:Y:S01]  /*e610*/  BSSY B1, `(.L_x_176) ;  /* 0x0000038000017945 */ /* 0x000fe20003800000 */
[----:B0-----:R-:W-:-:S13]  /*e620*/  ISETP.LT.OR P6, PT, R2, 0x1, !P6 ;  /* 0x000000010200780c */ /* 0x001fda00077c1670 */
[----:B------:R-:W-:Y:S05]  /*e630*/  @P6 BRA `(.L_x_177) ;  /* 0x0000000000d46947 */ /* 0x000fea0003800000 */
[----:B------:R-:W-:Y:S02]  /*e640*/  IMAD R7, R3, 0x180, RZ ;  /* 0x0000018003077824 */ /* 0x000fe400078e02ff */
[----:B------:R-:W-:Y:S02]  /*e650*/  IMAD.SHL.U32 R6, R4, 0x80, RZ ;  /* 0x0000008004067824 */ /* 0x000fe400078e00ff */
[----:B------:R-:W-:Y:S02]  /*e660*/  IMAD.MOV.U32 R12, RZ, RZ, RZ ;  /* 0x000000ffff0c7224 */ /* 0x000fe400078e00ff */
[----:B------:R-:W-:Y:S02]  /*e670*/  IMAD.U32 R14, RZ, RZ, UR26 ;  /* 0x0000001aff0e7e24 */ /* 0x000fe4000f8e00ff */
[----:B------:R-:W-:Y:S02]  /*e680*/  IMAD.MOV.U32 R2, RZ, RZ, R0 ;  /* 0x000000ffff027224 */ /* 0x000fe400078e0000 */
[----:B------:R-:W-:-:S07]  /*e690*/  IMAD.MOV.U32 R3, RZ, RZ, R8 ;  /* 0x000000ffff037224 */ /* 0x000fce00078e0008 */
.L_x_181:
[----:B------:R-:W0:Y:S01]  /*e6a0*/  S2R R5, SR_CgaCtaId ;  /* 0x0000000000057919 */ /* 0x000e220000008800 */
[----:B------:R-:W-:-:S04]  /*e6b0*/  MOV R4, 0x400 ;  /* 0x0000040000047802 */ /* 0x000fc80000000f00 */
[----:B0-----:R-:W-:Y:S02]  /*e6c0*/  LEA R10, R5, R4, 0x18 ;  /* 0x00000004050a7211 */ /* 0x001fe400078ec0ff */
[----:B------:R-:W-:Y:S01]  /*e6d0*/  SHF.L.U32 R4, R2, 0x1f, RZ ;  /* 0x0000001f02047819 */ /* 0x000fe200000006ff */
[----:B------:R-:W0:Y:S02]  /*e6e0*/  @!P2 LDC R5, c[0x0][0x500] ;  /* 0x00014000ff05ab82 */ /* 0x000e240000000800 */
[----:B------:R-:W-:-:S04]  /*e6f0*/  IMAD R13, R3, 0x8, R10 ;  /* 0x00000008030d7824 */ /* 0x000fc800078e020a */
[----:B------:R-:W1:Y:S02]  /*e700*/  SYNCS.PHASECHK.TRANS64.TRYWAIT P1, [R13+URZ+0x18], R4 ;  /* 0x000018040d0075a7 */ /* 0x000e64000802017f */
[----:B-1----:R-:W-:Y:S05]  /*e710*/  @!P1 BRA `(.L_x_178) ;  /* 0x0000000c00689947 */ /* 0x002fea0003800000 */
.L_x_197:
[----:B------:R-:W-:Y:S01]  /*e720*/  UPRMT UR7, UR21, 0x9910, URZ ;  /* 0x0000991015077896 */ /* 0x000fe2000800003f */
[----:B0-----:R0:W-:Y:S03]  /*e730*/  @!P2 SYNCS.ARRIVE.TRANS64 RZ, [R13+URZ], R5 ;  /* 0x000000050dffa9a7 */ /* 0x0011e6000800003f */
[----:B------:R-:W-:-:S06]  /*e740*/  UISETP.NE.AND UP0, UPT, UR7, 0x2, UPT ;  /* 0x000000020700788c */ /* 0x000fcc000bf05270 */
[----:B------:R-:W-:-:S13]  /*e750*/  PLOP3.LUT P1, PT, PT, PT, UP0, 0x80, 0x0 ;  /* 0x000000000000781c */ /* 0x000fda0003f2f008 */
[----:B0-----:R-:W-:Y:S05]  /*e760*/  @P1 BRA `(.L_x_179) ;  /* 0x0000000000041947 */ /* 0x001fea0003800000 */
[----:B------:R-:W-:Y:S01]  /*e770*/  BPT.TRAP 0x1 ;  /* 0x000000040000795c */ /* 0x000fe20000300000 */
.L_x_179:
[----:B------:R-:W-:Y:S05]  /*e780*/  @P0 BRA `(.L_x_180) ;  /* 0x0000000000040947 */ /* 0x000fea0003800000 */
[----:B------:R-:W-:Y:S01]  /*e790*/  BPT.TRAP 0x1 ;  /* 0x000000040000795c */ /* 0x000fe20000300000 */
.L_x_180:
[--C-:B-1----:R-:W-:Y:S01]  /*e7a0*/  IMAD R4, R3, 0xc000, R10.reuse ;  /* 0x0000c00003047824 */ /* 0x102fe200078e020a */
[----:B------:R-:W-:Y:S01]  /*e7b0*/  R2UR UR9, R13 ;  /* 0x000000000d0972ca */ /* 0x000fe200000e0000 */
[----:B------:R-:W-:Y:S01]  /*e7c0*/  IMAD R10, R3, 0x4000, R10 ;  /* 0x00004000030a7824 */ /* 0x000fe200078e020a */
[----:B------:R-:W-:Y:S01]  /*e7d0*/  UIADD3 UR14, UP0, UR24, 0xf0, URZ ;  /* 0x000000f0180e7890 */ /* 0x000fe2000ff1e03f */
[----:B------:R-:W-:Y:S01]  /*e7e0*/  VIADD R14, R14, 0xffffffff ;  /* 0xffffffff0e0e7836 */ /* 0x000fe20000000000 */
[----:B------:R-:W-:Y:S01]  /*e7f0*/  R2UR UR7, R4 ;  /* 0x00000000040772ca */ /* 0x000fe200000e0000 */
[----:B------:R-:W-:Y:S01]  /*e800*/  UIADD3 UR28, UP1, UR24, 0x1f0, URZ ;  /* 0x000001f0181c7890 */ /* 0x000fe2000ff3e03f */
[----:B------:R-:W-:Y:S01]  /*e810*/  R2UR UR8, R10 ;  /* 0x000000000a0872ca */ /* 0x000fe200000e0000 */
[----:B------:R-:W-:Y:S01]  /*e820*/  UIADD3.X UR15, URZ, UR25, URZ, UP0, !UPT ;  /* 0x000000193f0f7290 */ /* 0x000fe200087fe43f */
[----:B------:R-:W-:Y:S01]  /*e830*/  R2UR UR11, R7 ;  /* 0x00000000070b72ca */ /* 0x000fe200000e0000 */
[----:B------:R-:W-:Y:S01]  /*e840*/  VIADD R3, R3, 0x1 ;  /* 0x0000000103037836 */ /* 0x000fe20000000000 */
[----:B------:R-:W-:Y:S01]  /*e850*/  R2UR UR10, R12 ;  /* 0x000000000c0a72ca */ /* 0x000fe200000e0000 */
[----:B------:R-:W-:Y:S01]  /*e860*/  UIADD3.X UR29, URZ, UR25, URZ, UP1, !UPT ;  /* 0x000000193f1d7290 */ /* 0x000fe20008ffe43f */
[----:B------:R-:W-:Y:S01]  /*e870*/  R2UR UR12, R11 ;  /* 0x000000000b0c72ca */ /* 0x000fe200000e0000 */
[----:B------:R-:W-:Y:S01]  /*e880*/  UMOV UR16, 0x0 ;  /* 0x0000000000107882 */ /* 0x000fe20000000000 */
[----:B------:R-:W-:Y:S01]  /*e890*/  R2UR UR20, R6 ;  /* 0x00000000061472ca */ /* 0x000fe200000e0000 */
[----:B------:R-:W-:Y:S01]  /*e8a0*/  UMOV UR17, 0x10000000 ;  /* 0x1000000000117882 */ /* 0x000fe20000000000 */
[----:B------:R-:W-:Y:S01]  /*e8b0*/  ISETP.GT.AND P3, PT, R14, 0x1, PT ;  /* 0x000000010e00780c */ /* 0x000fe20003f64270 */
[----:B------:R-:W-:Y:S01]  /*e8c0*/  UIADD3 UR7, UR7, 0x100, URZ ;  /* 0x0000010007077890 */ /* 0x000fe2000fffe03f */
[----:B------:R-:W-:Y:S01]  /*e8d0*/  ISETP.NE.AND P1, PT, R3, 0x3, PT ;  /* 0x000000030300780c */ /* 0x000fe20003f25270 */
[----:B------:R-:W-:Y:S01]  /*e8e0*/  UIADD3 UR18, UR8, 0x24100, URZ ;  /* 0x0002410008127890 */ /* 0x000fe2000fffe03f */
[----:B------:R-:W-:-:S02]  /*e8f0*/  VIADD R12, R12, 0x40 ;  /* 0x000000400c0c7836 */ /* 0x000fc40000000000 */
[----:B------:R-:W-:Y:S02]  /*e900*/  SEL R5, RZ, 0x1, P1 ;  /* 0x00000001ff057807 */ /* 0x000fe40000800000 */
[----:B------:R-:W-:Y:S01]  /*e910*/  UMOV UR8, UR7 ;  /* 0x0000000700087c82 */ /* 0x000fe20008000000 */
[----:B------:R-:W-:Y:S01]  /*e920*/  SEL R3, R3, RZ, P1 ;  /* 0x000000ff03037207 */ /* 0x000fe20000800000 */
[----:B------:R0:W-:Y:S01]  /*e930*/  UTMALDG.3D [UR8], [UR14], desc[UR16] ;  /* 0x000010080e0075b4 */ /* 0x0001e20008011000 */
[----:B------:R-:W-:Y:S01]  /*e940*/  LOP3.LUT R2, R2, R5, RZ, 0x3c, !PT ;  /* 0x0000000502027212 */ /* 0x000fe200078e3cff */
[----:B0-----:R-:W-:Y:S01]  /*e950*/  UMOV UR8, UR18 ;  /* 0x0000001200087c82 */ /* 0x001fe20008000000 */
[----:B------:R-:W-:Y:S02]  /*e960*/  UMOV UR11, UR20 ;  /* 0x00000014000b7c82 */ /* 0x000fe40008000000 */
[----:B------:R0:W-:Y:S02]  /*e970*/  UTMALDG.3D [UR8], [UR28], desc[UR16] ;  /* 0x000010081c0075b4 */ /* 0x0001e40008011000 */
[----:B0-----:R-:W-:Y:S05]  /*e980*/  @P3 BRA `(.L_x_181) ;  /* 0xfffffffc00443947 */ /* 0x001fea000383ffff */
.L_x_177:
[----:B------:R-:W-:Y:S05]  /*e990*/  BSYNC B1 ;  /* 0x0000000000017941 */ /* 0x000fea0003800000 */
.L_x_176:
[----:B------:R-:W-:Y:S01]  /*e9a0*/  LOP3.LUT P4, RZ, R9, 0xff, RZ, 0xc0, !PT ;  /* 0x000000ff09ff7812 */ /* 0x000fe2000788c0ff */
[----:B------:R-:W-:Y:S01]  /*e9b0*/  VIADD R8, R8, UR19 ;  /* 0x0000001308087c36 */ /* 0x000fe20008000000 */
[----:B------:R-:W-:Y:S01]  /*e9c0*/  ULDC.64 UR8, c[0x0][0x650] ;  /* 0x0001940000087ab9 */ /* 0x000fe20000000a00 */
[----:B------:R-:W-:Y:S01]  /*e9d0*/  IMAD.U32 R5, RZ, RZ, UR19 ;  /* 0x00000013ff057e24 */ /* 0x000fe2000f8e00ff */
[----:B------:R-:W-:Y:S01]  /*e9e0*/  UISETP.GE.U32.AND UP0, UPT, UR19, 0x3, UPT ;  /* 0x000000031300788c */ /* 0x000fe2000bf06070 */
[----:B------:R-:W-:Y:S01]  /*e9f0*/  BSSY B1, `(.L_x_182) ;  /* 0x000006e000017945 */ /* 0x000fe20003800000 */
[----:B------:R-:W-:Y:S01]  /*ea00*/  ISETP.GT.U32.AND P1, PT, R8, 0x2, PT ;  /* 0x000000020800780c */ /* 0x000fe20003f24070 */
[----:B------:R-:W-:Y:S01]  /*ea10*/  IMAD.MOV.U32 R11, RZ, RZ, -0x1 ;  /* 0xffffffffff0b7424 */ /* 0x000fe200078e00ff */
[----:B------:R-:W-:Y:S02]  /*ea20*/  PRMT R9, RZ, 0x7610, R9 ;  /* 0x00007610ff097816 */ /* 0x000fe40000000009 */
[----:B------:R-:W-:-:S02]  /*ea30*/  ISETP.LT.U32.AND P1, PT, R5, 0x3, P1 ;  /* 0x000000030500780c */ /* 0x000fc40000f21070 */
[----:B------:R-:W-:Y:S01]  /*ea40*/  PLOP3.LUT P3, PT, PT, PT, UP0, 0x80, 0x0 ;  /* 0x000000000000781c */ /* 0x000fe20003f6f008 */
[----:B------:R-:W0:Y:S01]  /*ea50*/  @P4 S2R R3, SR_CgaCtaId ;  /* 0x0000000000034919 */ /* 0x000e220000008800 */
[----:B------:R-:W-:-:S04]  /*ea60*/  @P4 MOV R2, 0x400 ;  /* 0x0000040000024802 */ /* 0x000fc80000000f00 */
[----:B0-----:R-:W-:Y:S01]  /*ea70*/  @P4 LEA R4, R3, R2, 0x18 ;  /* 0x0000000203044211 */ /* 0x001fe200078ec0ff */
[----:B------:R-:W-:-:S03]  /*ea80*/  IMAD.WIDE.U32 R2, R8, -0x55555555, RZ ;  /* 0xaaaaaaab08027825 */ /* 0x000fc600078e00ff */
[----:B------:R0:W-:Y:S01]  /*ea90*/  @P4 SYNCS.ARRIVE.TRANS64.A1T0 RZ, [R4+URZ+0x48], RZ ;  /* 0x000048ff04ff49a7 */ /* 0x0001e2000810003f */
[----:B------:R-:W-:Y:S02]  /*eaa0*/  IADD3 R16, P4, R16, UR22, RZ ;  /* 0x0000001610107c10 */ /* 0x000fe4000ff9e0ff */
[----:B------:R-:W-:Y:S02]  /*eab0*/  SHF.R.U32.HI R5, RZ, 0x1, R3 ;  /* 0x00000001ff057819 */ /* 0x000fe40000011603 */
[----:B------:R-:W-:Y:S02]  /*eac0*/  SEL R3, RZ, 0x1, !P1 ;  /* 0x00000001ff037807 */ /* 0x000fe40004800000 */
[----:B------:R-:W-:Y:S01]  /*ead0*/  IADD3.X R17, R17, UR13, RZ, P4, !PT ;  /* 0x0000000d11117c10 */ /* 0x000fe2000a7fe4ff */
[----:B------:R-:W-:Y:S01]  /*eae0*/  IMAD R8, R5, -0x3, R8 ;  /* 0xfffffffd05087824 */ /* 0x000fe200078e0208 */
[----:B------:R-:W-:Y:S01]  /*eaf0*/  ISETP.GE.U32.AND P1, PT, R16, UR8, PT ;  /* 0x0000000810007c0c */ /* 0x000fe2000bf26070 */
[----:B0-----:R-:W-:Y:S01]  /*eb00*/  IMAD.MOV.U32 R4, RZ, RZ, -0x1 ;  /* 0xffffffffff047424 */ /* 0x001fe200078e00ff */
[----:B------:R-:W-:Y:S01]  /*eb10*/  LOP3.LUT R0, R0, R3, RZ, 0x3c, !PT ;  /* 0x0000000300007212 */ /* 0x000fe200078e3cff */
[----:B------:R-:W-:Y:S01]  /*eb20*/  IMAD.MOV.U32 R3, RZ, RZ, -0x1 ;  /* 0xffffffffff037424 */ /* 0x000fe200078e00ff */
[----:B------:R-:W-:-:S02]  /*eb30*/  ISETP.GE.U32.AND.EX P1, PT, R17, UR9, PT, P1 ;  /* 0x0000000911007c0c */ /* 0x000fc4000bf26110 */
[----:B------:R-:W-:Y:S02]  /*eb40*/  @P3 LOP3.LUT R0, R0, 0x1, R5, 0x78, !PT ;  /* 0x0000000100003812 */ /* 0x000fe400078e7805 */
[----:B------:R-:W-:-:S09]  /*eb50*/  PRMT R2, RZ, 0x7610, R2 ;  /* 0x00007610ff027816 */ /* 0x000fd20000000002 */
[----:B------:R-:W-:Y:S05]  /*eb60*/  @P1 BRA `(.L_x_183) ;  /* 0x0000000400581947 */ /* 0x000fea0003800000 */
[----:B------:R-:W-:Y:S01]  /*eb70*/  ULDC.64 UR8, c[0x0][0x628] ;  /* 0x00018a0000087ab9 */ /* 0x000fe20000000a00 */
[----:B------:R-:W0:Y:S01]  /*eb80*/  S2R R12, SR_CTAID.X ;  /* 0x00000000000c7919 */ /* 0x000e220000002500 */
[----:B------:R-:W-:Y:S01]  /*eb90*/  ISETP.NE.U32.AND P1, PT, RZ, UR8, PT ;  /* 0x00000008ff007c0c */ /* 0x000fe2000bf25070 */
[----:B------:R-:W-:Y:S01]  /*eba0*/  ULDC UR10, c[0x0][0x630] ;  /* 0x00018c00000a7ab9 */ /* 0x000fe20000000800 */
[----:B------:R-:W-:Y:S01]  /*ebb0*/  IMAD.MOV.U32 R2, RZ, RZ, R16 ;  /* 0x000000ffff027224 */ /* 0x000fe200078e0010 */
[----:B------:R-:W1:Y:S01]  /*ebc0*/  S2R R10, SR_CTAID.Y ;  /* 0x00000000000a7919 */ /* 0x000e620000002600 */
[----:B------:R-:W-:Y:S01]  /*ebd0*/  ISETP.NE.AND.EX P1, PT, RZ, UR9, PT, P1 ;  /* 0x00000009ff007c0c */ /* 0x000fe2000bf25310 */
[----:B------:R-:W-:-:S12]  /*ebe0*/  IMAD.MOV.U32 R3, RZ, RZ, R17 ;  /* 0x000000ffff037224 */ /* 0x000fd800078e0011 */
[----:B------:R-:W-:Y:S05]  /*ebf0*/  @!P1 BRA `(.L_x_184) ;  /* 0x0000000000289947 */ /* 0x000fea0003800000 */
[----:B------:R-:W-:Y:S02]  /*ec00*/  ULDC UR7, c[0x0][0x634] ;  /* 0x00018d0000077ab9 */ /* 0x000fe40000000800 */
[----:B------:R-:W-:-:S05]  /*ec10*/  IADD3 R7, P1, R16, UR7, RZ ;  /* 0x0000000710077c10 */ /* 0x000fca000ff3e0ff */
[----:B------:R-:W-:-:S04]  /*ec20*/  IMAD.X R11, RZ, RZ, R17, P1 ;  /* 0x000000ffff0b7224 */ /* 0x000fc800008e0611 */
[----:B------:R-:W-:-:S04]  /*ec30*/  IMAD.WIDE.U32 R4, R11, UR8, RZ ;  /* 0x000000080b047c25 */ /* 0x000fc8000f8e00ff */
[----:B------:R-:W-:-:S04]  /*ec40*/  IMAD.WIDE.U32 R4, P1, R7, UR9, R4 ;  /* 0x0000000907047c25 */ /* 0x000fc8000f820004 */
[----:B------:R-:W-:-:S04]  /*ec50*/  IMAD.WIDE.U32 R6, R7, UR8, RZ ;  /* 0x0000000807067c25 */ /* 0x000fc8000f8e00ff */
[----:B------:R-:W-:Y:S01]  /*ec60*/  IMAD.X R3, RZ, RZ, RZ, P1 ;  /* 0x000000ffff037224 */ /* 0x000fe200008e06ff */
[----:B------:R-:W-:Y:S01]  /*ec70*/  IADD3 RZ, P1, R7, R4, RZ ;  /* 0x0000000407ff7210 */ /* 0x000fe20007f3e0ff */
[----:B------:R-:W-:-:S04]  /*ec80*/  IMAD.MOV.U32 R2, RZ, RZ, R5 ;  /* 0x000000ffff027224 */ /* 0x000fc800078e0005 */
[----:B------:R-:W-:-:S08]  /*ec90*/  IMAD.WIDE.U32.X R2, R11, UR9, R2, P1 ;  /* 0x000000090b027c25 */ /* 0x000fd000088e0402 */
.L_x_184:
[--C-:B------:R-:W-:Y:S01]  /*eca0*/  SHF.R.U64 R11, R2, UR10, R3.reuse ;  /* 0x0000000a020b7c19 */ /* 0x100fe20008001203 */
[----:B------:R-:W-:Y:S01]  /*ecb0*/  ULDC.64 UR8, c[0x0][0x620] ;  /* 0x0001880000087ab9 */ /* 0x000fe20000000a00 */
[----:B------:R-:W-:Y:S01]  /*ecc0*/  SHF.R.U32.HI R2, RZ, UR10, R3 ;  /* 0x0000000aff027c19 */ /* 0x000fe20008011603 */
[----:B------:R-:W-:Y:S01]  /*ecd0*/  ULDC UR7, c[0x0][0x150] ;  /* 0x0000540000077ab9 */ /* 0x000fe20000000800 */
[----:B------:R-:W-:Y:S01]  /*ece0*/  IADD3 R5, P1, RZ, -R11, RZ ;  /* 0x8000000bff057210 */ /* 0x000fe20007f3e0ff */
[----:B------:R-:W2:Y:S01]  /*ecf0*/  LDC R7, c[0x0][0x144] ;  /* 0x00005100ff077b82 */ /* 0x000ea20000000800 */
[----:B------:R-:W-:Y:S01]  /*ed00*/  ULDC.64 UR10, c[0x0][0x640] ;  /* 0x00019000000a7ab9 */ /* 0x000fe20000000a00 */
[----:B------:R-:W-:Y:S02]  /*ed10*/  UISETP.NE.AND UP0, UPT, UR41, URZ, UPT ;  /* 0x0000003f2900728c */ /* 0x000fe4000bf05270 */
[----:B------:R-:W-:Y:S01]  /*ed20*/  IMAD.X R2, RZ, RZ, ~R2, P1 ;  /* 0x000000ffff027224 */ /* 0x000fe200008e0e02 */
[----:B------:R-:W-:-:S03]  /*ed30*/  ISETP.NE.U32.AND P1, PT, RZ, UR10, PT ;  /* 0x0000000aff007c0c */ /* 0x000fc6000bf25070 */
[----:B------:R-:W-:Y:S01]  /*ed40*/  IMAD R4, R2, UR8, RZ ;  /* 0x0000000802047c24 */ /* 0x000fe2000f8e02ff */
[----:B------:R-:W3:Y:S01]  /*ed50*/  LDC R15, c[0x0][0x148] ;  /* 0x00005200ff0f7b82 */ /* 0x000ee20000000800 */
[C---:B------:R-:W-:Y:S01]  /*ed60*/  IMAD.WIDE.U32 R2, R5.reuse, UR8, R16 ;  /* 0x0000000805027c25 */ /* 0x040fe2000f8e0010 */
[----:B------:R-:W-:Y:S01]  /*ed70*/  ULDC UR8, c[0x0][0x154] ;  /* 0x0000550000087ab9 */ /* 0x000fe20000000800 */
[----:B------:R-:W-:Y:S02]  /*ed80*/  ISETP.NE.AND.EX P1, PT, RZ, UR11, PT, P1 ;  /* 0x0000000bff007c0c */ /* 0x000fe4000bf25310 */
[----:B------:R-:W-:Y:S01]  /*ed90*/  IMAD R5, R5, UR9, R4 ;  /* 0x0000000905057c24 */ /* 0x000fe2000f8e0204 */
[----:B0-----:R-:W-:Y:S01]  /*eda0*/  I2FP.F32.U32 R4, R12 ;  /* 0x0000000c00047245 */ /* 0x001fe20000201000 */
[----:B------:R-:W-:Y:S01]  /*edb0*/  ULDC UR9, c[0x0][0x608] ;  /* 0x0001820000097ab9 */ /* 0x000fe20000000800 */
[----:B------:R-:W-:Y:S01]  /*edc0*/  PLOP3.LUT P3, PT, PT, PT, UP0, 0x80, 0x0 ;  /* 0x000000000000781c */ /* 0x000fe20003f6f008 */
[----:B------:R-:W-:-:S02]  /*edd0*/  IMAD.IADD R3, R3, 0x1, R5 ;  /* 0x0000000103037824 */ /* 0x000fc400078e0205 */
[----:B------:R-:W-:Y:S01]  /*ede0*/  FMUL R4, R4, UR7 ;  /* 0x0000000704047c20 */ /* 0x000fe20008400000 */
[----:B------:R-:W-:Y:S02]  /*edf0*/  ULDC UR7, c[0x0][0x618] ;  /* 0x0001860000077ab9 */ /* 0x000fe40000000800 */
[--C-:B------:R-:W-:Y:S02]  /*ee00*/  SHF.R.U64 R13, R2, UR7, R3.reuse ;  /* 0x00000007020d7c19 */ /* 0x100fe40008001203 */
[----:B-1----:R-:W-:Y:S01]  /*ee10*/  I2FP.F32.U32 R2, R10 ;  /* 0x0000000a00027245 */ /* 0x002fe20000201000 */
[----:B------:R-:W0:Y:S04]  /*ee20*/  F2I.U32.TRUNC.NTZ R4, R4 ;  /* 0x0000000400047305 */ /* 0x000e28000020f000 */
[----:B------:R-:W-:Y:S01]  /*ee30*/  FMUL R5, R2, UR8 ;  /* 0x0000000802057c20 */ /* 0x000fe20008400000 */
[----:B------:R-:W-:Y:S01]  /*ee40*/  SHF.R.U32.HI R2, RZ, UR7, R3 ;  /* 0x00000007ff027c19 */ /* 0x000fe20008011603 */
[----:B------:R-:W-:-:S02]  /*ee50*/  ULDC UR7, c[0x0][0x658] ;  /* 0x0001960000077ab9 */ /* 0x000fc40000000800 */
[----:B------:R1:W4:Y:S01]  /*ee60*/  F2I.U32.TRUNC.NTZ R20, R5 ;  /* 0x0000000500147305 */ /* 0x000322000020f000 */
[--C-:B------:R-:W-:Y:S02]  /*ee70*/  SHF.R.U64 R18, R13, UR9, R2.reuse ;  /* 0x000000090d127c19 */ /* 0x100fe40008001202 */
[----:B------:R-:W-:-:S04]  /*ee80*/  SHF.R.U32.HI R3, RZ, UR9, R2 ;  /* 0x00000009ff037c19 */ /* 0x000fc80008011602 */
[--C-:B------:R-:W-:Y:S01]  /*ee90*/  SHF.R.U64 R14, R18, UR7, R3.reuse ;  /* 0x00000007120e7c19 */ /* 0x100fe20008001203 */
[----:B0-----:R-:W-:Y:S01]  /*eea0*/  IMAD.MOV R4, RZ, RZ, -R4 ;  /* 0x000000ffff047224 */ /* 0x001fe200078e0a04 */
[----:B------:R-:W-:-:S03]  /*eeb0*/  SHF.R.U32.HI R3, RZ, UR7, R3 ;  /* 0x00000007ff037c19 */ /* 0x000fc60008011603 */
[----:B--2---:R-:W-:Y:S02]  /*eec0*/  IMAD R12, R7, R4, R12 ;  /* 0x00000004070c7224 */ /* 0x004fe400078e020c */
[----:B------:R-:W-:Y:S01]  /*eed0*/  IMAD.MOV.U32 R2, RZ, RZ, R14 ;  /* 0x000000ffff027224 */ /* 0x000fe200078e000e */
[----:B-1--4-:R-:W-:Y:S06]  /*eee0*/  @!P1 BRA `(.L_x_185) ;  /* 0x0000000000289947 */ /* 0x012fec0003800000 */
        /* <DEDUP_REMOVED lines=10> */
.L_x_185:
[----:B------:R-:W-:Y:S01]  /*ef90*/  ULDC UR7, c[0x0][0x648] ;  /* 0x0001920000077ab9 */ /* 0x000fe20000000800 */
[----:B------:R-:W-:Y:S01]  /*efa0*/  IMAD.MOV R20, RZ, RZ, -R20 ;  /* 0x000000ffff147224 */ /* 0x000fe200078e0a14 */
[----:B------:R-:W-:Y:S01]  /*efb0*/  SHF.R.U64 R3, R2, UR7, R3 ;  /* 0x0000000702037c19 */ /* 0x000fe20008001203 */
[----:B------:R-:W-:Y:S01]  /*efc0*/  ULDC UR7, c[0x0][0x638] ;  /* 0x00018e0000077ab9 */ /* 0x000fe20000000800 */
[----:B------:R-:W-:Y:S01]  /*efd0*/  LOP3.LUT R2, R18, UR6, RZ, 0xc0, !PT ;  /* 0x0000000612027c12 */ /* 0x000fe2000f8ec0ff */
[----:B------:R-:W-:Y:S01]  /*efe0*/  UISETP.NE.AND UP0, UPT, UR41, URZ, UPT ;  /* 0x0000003f2900728c */ /* 0x000fe2000bf05270 */
[----:B------:R-:W-:Y:S01]  /*eff0*/  LOP3.LUT R13, R13, UR4, RZ, 0xc0, !PT ;  /* 0x000000040d0d7c12 */ /* 0x000fe2000f8ec0ff */
[----:B------:R-:W-:Y:S01]  /*f000*/  IMAD.MOV R5, RZ, RZ, -R3 ;  /* 0x000000ffff057224 */ /* 0x000fe200078e0a03 */
[----:B------:R-:W-:Y:S01]  /*f010*/  ULDC UR8, c[0x0][0x610] ;  /* 0x0001840000087ab9 */ /* 0x000fe20000000800 */
[----:B---3--:R-:W-:Y:S02]  /*f020*/  @P3 IMAD R12, R15, R20, R10 ;  /* 0x000000140f0c3224 */ /* 0x008fe400078e020a */
[----:B------:R-:W-:Y:S01]  /*f030*/  IMAD R3, R3, UR5, R2 ;  /* 0x0000000503037c24 */ /* 0x000fe2000f8e0202 */
[----:B------:R-:W-:Y:S01]  /*f040*/  PLOP3.LUT P1, PT, PT, PT, UP0, 0x40, 0x0 ;  /* 0x000000000000781c */ /* 0x000fe20003f2e808 */
[----:B------:R-:W-:Y:S01]  /*f050*/  IMAD R14, R5, UR7, R14 ;  /* 0x00000007050e7c24 */ /* 0x000fe2000f8e020e */
[----:B------:R-:W-:Y:S01]  /*f060*/  ULDC UR7, c[0x0][0x600] ;  /* 0x0001800000077ab9 */ /* 0x000fe20000000800 */
[----:B------:R-:W-:Y:S01]  /*f070*/  IMAD R3, R3, UR8, R12 ;  /* 0x0000000803037c24 */ /* 0x000fe2000f8e020c */
[----:B------:R-:W-:Y:S01]  /*f080*/  PLOP3.LUT P3, PT, PT, PT, UP0, 0x40, 0x0 ;  /* 0x000000000000781c */ /* 0x000fe20003f6e808 */
[----:B------:R-:W-:-:S02]  /*f090*/  IMAD R14, R14, UR7, R13 ;  /* 0x000000070e0e7c24 */ /* 0x000fc4000f8e020d */
[----:B------:R-:W-:-:S03]  /*f0a0*/  IMAD.MOV.U32 R2, RZ, RZ, 0x1 ;  /* 0x00000001ff027424 */ /* 0x000fc600078e00ff */
[----:B------:R-:W-:Y:S02]  /*f0b0*/  SEL R4, R14, R3, P1 ;  /* 0x000000030e047207 */ /* 0x000fe40000800000 */
[----:B------:R-:W-:-:S07]  /*f0c0*/  SEL R3, R3, R14, P3 ;  /* 0x0000000e03037207 */ /* 0x000fce0001800000 */
.L_x_183:
[----:B------:R-:W-:Y:S05]  /*f0d0*/  BSYNC B1 ;  /* 0x0000000000017941 */ /* 0x000fea0003800000 */
.L_x_182:
[----:B------:R-:W-:-:S13]  /*f0e0*/  LOP3.LUT P1, RZ, R2, 0xff, RZ, 0xc0, !PT ;  /* 0x000000ff02ff7812 */ /* 0x000fda000782c0ff */
[----:B------:R-:W-:Y:S05]  /*f0f0*/  @P1 BRA `(.L_x_186) ;  /* 0xfffffff400341947 */ /* 0x000fea000383ffff */
[----:B------:R-:W-:Y:S05]  /*f100*/  BSYNC B0 ;  /* 0x0000000000007941 */ /* 0x000fea0003800000 */
.L_x_174:
[----:B------:R-:W-:-:S03]  /*f110*/  UMOV UR7, 0xffffffff ;  /* 0xffffffff00077882 */ /* 0x000fc60000000000 */
[----:B------:R-:W-:Y:S05]  /*f120*/  BRA.DIV UR7, `(.L_x_187) ;  /* 0x0000000207f87947 */ /* 0x000fea000b800000 */
[----:B------:R-:W-:-:S13]  /*f130*/  ELECT P6, URZ, PT ;  /* 0x00000000003f782f */ /* 0x000fda00038c0000 */
.L_x_200:
[----:B------:R-:W-:Y:S04]  /*f140*/  BSSY B0, `(.L_x_188) ;  /* 0x0000023000007945 */ /* 0x000fe80003800000 */
[----:B------:R-:W-:Y:S05]  /*f150*/  @!P6 BRA `(.L_x_189) ;  /* 0x000000000084e947 */ /* 0x000fea0003800000 */
[----:B------:R-:W-:-:S04]  /*f160*/  ULOP3.LUT UR7, UR40, 0x2, URZ, 0xfc, !UPT ;  /* 0x0000000228077892 */ /* 0x000fc8000f8efc3f */
[----:B------:R-:W-:-:S06]  /*f170*/  UISETP.NE.AND UP0, UPT, UR7, 0x3, UPT ;  /* 0x000000030700788c */ /* 0x000fcc000bf05270 */
[----:B------:R-:W-:-:S13]  /*f180*/  PLOP3.LUT P0, PT, PT, PT, UP0, 0x80, 0x0 ;  /* 0x000000000000781c */ /* 0x000fda0003f0f008 */
[----:B------:R-:W-:Y:S05]  /*f190*/  @!P0 BRA `(.L_x_190) ;  /* 0x0000000000048947 */ /* 0x000fea0003800000 */
[----:B------:R-:W-:Y:S01]  /*f1a0*/  BPT.TRAP 0x1 ;  /* 0x000000040000795c */ /* 0x000fe20000300000 */
.L_x_190:
[----:B------:R-:W0:Y:S01]  /*f1b0*/  S2R R3, SR_CgaCtaId ;  /* 0x0000000000037919 */ /* 0x000e220000008800 */
[----:B------:R-:W-:-:S04]  /*f1c0*/  MOV R2, 0x400 ;  /* 0x0000040000027802 */ /* 0x000fc80000000f00 */
[----:B0-----:R-:W-:Y:S02]  /*f1d0*/  LEA R3, R3, R2, 0x18 ;  /* 0x0000000203037211 */ /* 0x001fe400078ec0ff */
[----:B------:R-:W-:-:S03]  /*f1e0*/  SHF.L.U32 R2, R0, 0x1f, RZ ;  /* 0x0000001f00027819 */ /* 0x000fc600000006ff */
[----:B------:R-:W-:-:S04]  /*f1f0*/  VIADD R3, R3, 0x18 ;  /* 0x0000001803037836 */ /* 0x000fc80000000000 */
[C---:B------:R-:W-:Y:S02]  /*f200*/  IMAD R7, R8.reuse, 0x8, R3 ;  /* 0x0000000808077824 */ /* 0x040fe400078e0203 */
[----:B------:R-:W-:Y:S02]  /*f210*/  VIADD R8, R8, 0x1 ;  /* 0x0000000108087836 */ /* 0x000fe40000000000 */
[----:B------:R-:W0:Y:S03]  /*f220*/  SYNCS.PHASECHK.TRANS64.TRYWAIT P0, [R7+URZ], R2 ;  /* 0x00000002070075a7 */ /* 0x000e26000800017f */
[----:B------:R-:W-:-:S04]  /*f230*/  ISETP.NE.AND P1, PT, R8, 0x3, PT ;  /* 0x000000030800780c */ /* 0x000fc80003f25270 */
[----:B------:R-:W-:Y:S02]  /*f240*/  SEL R5, RZ, 0x1, P1 ;  /* 0x00000001ff057807 */ /* 0x000fe40000800000 */
[----:B------:R-:W-:Y:S02]  /*f250*/  SEL R8, R8, RZ, P1 ;  /* 0x000000ff08087207 */ /* 0x000fe40000800000 */
[----:B------:R-:W-:-:S03]  /*f260*/  LOP3.LUT R5, R0, R5, RZ, 0x3c, !PT ;  /* 0x0000000500057212 */ /* 0x000fc600078e3cff */
[----:B------:R-:W-:Y:S01]  /*f270*/  IMAD R9, R8, 0x8, R3 ;  /* 0x0000000808097824 */ /* 0x000fe200078e0203 */
[----:B------:R-:W-:Y:S01]  /*f280*/  SHF.L.U32 R4, R5, 0x1f, RZ ;  /* 0x0000001f05047819 */ /* 0x000fe200000006ff */
[----:B0-----:R-:W-:Y:S06]  /*f290*/  @!P0 BRA `(.L_x_191) ;  /* 0x0000000000bc8947 */ /* 0x001fec0003800000 */
.L_x_201:
[----:B------:R-:W1:Y:S01]  /*f2a0*/  SYNCS.PHASECHK.TRANS64.TRYWAIT P0, [R9+URZ], R4 ;  /* 0x00000004090075a7 */ /* 0x000e62000800017f */
[----:B------:R-:W-:-:S05]  /*f2b0*/  VIADD R0, R8, 0x1 ;  /* 0x0000000108007836 */ /* 0x000fca0000000000 */
[----:B------:R-:W-:-:S04]  /*f2c0*/  ISETP.NE.AND P1, PT, R0, 0x3, PT ;  /* 0x000000030000780c */ /* 0x000fc80003f25270 */
[----:B0-----:R-:W-:Y:S02]  /*f2d0*/  SEL R2, RZ, 0x1, P1 ;  /* 0x00000001ff027807 */ /* 0x001fe40000800000 */
[----:B------:R-:W-:Y:S02]  /*f2e0*/  SEL R0, R0, RZ, P1 ;  /* 0x000000ff00007207 */ /* 0x000fe40000800000 */
[----:B------:R-:W-:Y:S01]  /*f2f0*/  LOP3.LUT R2, R5, R2, RZ, 0x3c, !PT ;  /* 0x0000000205027212 */ /* 0x000fe200078e3cff */
[----:B-1----:R-:W-:Y:S06]  /*f300*/  @!P0 BRA `(.L_x_192) ;  /* 0x0000000000b48947 */ /* 0x002fec0003800000 */
.L_x_202:
[----:B------:R-:W-:Y:S01]  /*f310*/  IMAD R3, R0, 0x8, R3 ;  /* 0x0000000800037824 */ /* 0x000fe200078e0203 */
[----:B------:R-:W-:-:S07]  /*f320*/  SHF.L.U32 R0, R2, 0x1f, RZ ;  /* 0x0000001f02007819 */ /* 0x000fce00000006ff */
.L_x_193:
[----:B-1----:R1:W2:Y:S02]  /*f330*/  SYNCS.PHASECHK.TRANS64.TRYWAIT P0, [R3+URZ], R0 ;  /* 0x00000000030075a7 */ /* 0x0022a4000800017f */
[----:B--2---:R-:W-:Y:S05]  /*f340*/  @!P0 NANOSLEEP.SYNCS 0x989680 ;  /* 0x009896800000895d */ /* 0x004fea0003900000 */
[----:B------:R-:W2:Y:S02]  /*f350*/  @!P0 SYNCS.PHASECHK.TRANS64 P0, [R3+URZ], R0 ;  /* 0x00000000030085a7 */ /* 0x000ea4000800007f */
[----:B--2---:R-:W-:Y:S05]  /*f360*/  @!P0 BRA `(.L_x_193) ;  /* 0xfffffffc00f08947 */ /* 0x004fea000383ffff */
.L_x_189:
[----:B------:R-:W-:Y:S05]  /*f370*/  BSYNC B0 ;  /* 0x0000000000007941 */ /* 0x000fea0003800000 */
.L_x_188:
[----:B------:R-:W-:Y:S05]  /*f380*/  EXIT ;  /* 0x000000000000794d */ /* 0x000fea0003800000 */
.L_x_17:
[----:B----4-:R4:W0:Y:S02]  /*f390*/  SYNCS.PHASECHK.TRANS64.TRYWAIT P1, [R3+URZ], R0 ;  /* 0x00000000030075a7 */ /* 0x010824000802017f */
[----:B0-----:R-:W-:Y:S05]  /*f3a0*/  @!P1 NANOSLEEP.SYNCS 0x989680 ;  /* 0x009896800000995d */ /* 0x001fea0003900000 */
[----:B------:R-:W0:Y:S02]  /*f3b0*/  @!P1 SYNCS.PHASECHK.TRANS64 P1, [R3+URZ], R0 ;  /* 0x00000000030095a7 */ /* 0x000e24000802007f */
[----:B0-----:R-:W-:Y:S05]  /*f3c0*/  @!P1 BRA `(.L_x_17) ;  /* 0xfffffffc00f09947 */ /* 0x001fea000383ffff */
[----:B------:R-:W-:Y:S05]  /*f3d0*/  BRA `(.L_x_16) ;  /* 0xffffff1c00f47947 */ /* 0x000fea000383ffff */
.L_x_22:
[----:B--2---:R-:W-:-:S04]  /*f3e0*/  IMAD.U32 R4, RZ, RZ, UR8 ;  /* 0x00000008ff047e24 */ /* 0x004fc8000f8e00ff */
[----:B------:R2:W3:Y:S03]  /*f3f0*/  SYNCS.PHASECHK.TRANS64.TRYWAIT P1, [R4+URZ], R3 ;  /* 0x00000003040075a7 */ /* 0x0004e6000802017f */
[----:B---3--:R-:W-:Y:S05]  /*f400*/  @!P1 NANOSLEEP.SYNCS 0x989680 ;  /* 0x009896800000995d */ /* 0x008fea0003900000 */
[----:B------:R-:W3:Y:S02]  /*f410*/  @!P1 SYNCS.PHASECHK.TRANS64 P1, [R4+URZ], R3 ;  /* 0x00000003040095a7 */ /* 0x000ee4000802007f */
[----:B---3--:R-:W-:Y:S05]  /*f420*/  @!P1 BRA `(.L_x_22) ;  /* 0xfffffffc00ec9947 */ /* 0x008fea000383ffff */
[----:B------:R-:W-:Y:S05]  /*f430*/  BRA `(.L_x_21) ;  /* 0xffffff2400747947 */ /* 0x000fea000383ffff */
.L_x_175:
[----:B------:R-:W-:Y:S01]  /*f440*/  BSSY B1, `(.L_x_194) ;  /* 0x0000006000017945 */ /* 0x000fe20003800000 */
[----:B------:R-:W-:-:S07]  /*f450*/  IMAD.MOV.U32 R15, RZ, RZ, -0x1 ;  /* 0xffffffffff0f7424 */ /* 0x000fce00078e00ff */
[----:B------:R-:W-:Y:S05]  /*f460*/  WARPSYNC.COLLECTIVE R15, `(.L_x_195) ;  /* 0x000000000f0c7348 */ /* 0x000fea0003c00000 */
[----:B------:R-:W-:Y:S02]  /*f470*/  ELECT P6, UR62, PT ;  /* 0x00000000003e782f */ /* 0x000fe400038c0000 */
[----:B------:R-:W-:Y:S01]  /*f480*/  MOV R14, UR62 ;  /* 0x0000003e000e7c02 */ /* 0x000fe20008000f00 */
[----:B------:R-:W-:Y:S10]  /*f490*/  ENDCOLLECTIVE ;  /* 0x000000000000791b */ /* 0x000ff40003800000 */
.L_x_195:
[----:B------:R-:W-:Y:S05]  /*f4a0*/  BSYNC B1 ;  /* 0x0000000000017941 */ /* 0x000fea0003800000 */
.L_x_194:
[----:B------:R-:W-:Y:S05]  /*f4b0*/  BRA `(.L_x_196) ;  /* 0xfffffff000507947 */ /* 0x000fea000383ffff */
.L_x_178:
[----:B-1----:R1:W2:Y:S02]  /*f4c0*/  SYNCS.PHASECHK.TRANS64.TRYWAIT P1, [R13+URZ+0x18], R4 ;  /* 0x000018040d0075a7 */ /* 0x0022a4000802017f */
[----:B--2---:R-:W-:Y:S05]  /*f4d0*/  @!P1 NANOSLEEP.SYNCS 0x989680 ;  /* 0x009896800000995d */ /* 0x004fea0003900000 */
[----:B------:R-:W2:Y:S02]  /*f4e0*/  @!P1 SYNCS.PHASECHK.TRANS64 P1, [R13+URZ+0x18], R4 ;  /* 0x000018040d0095a7 */ /* 0x000ea4000802007f */
[----:B--2---:R-:W-:Y:S05]  /*f4f0*/  @!P1 BRA `(.L_x_178) ;  /* 0xfffffffc00f09947 */ /* 0x004fea000383ffff */
[----:B------:R-:W-:Y:S05]  /*f500*/  BRA `(.L_x_197) ;  /* 0xfffffff000847947 */ /* 0x000fea000383ffff */
.L_x_187:
[----:B------:R-:W-:Y:S01]  /*f510*/  BSSY B0, `(.L_x_198) ;  /* 0x0000006000007945 */ /* 0x000fe20003800000 */
[----:B------:R-:W-:-:S07]  /*f520*/  IMAD.MOV.U32 R15, RZ, RZ, -0x1 ;  /* 0xffffffffff0f7424 */ /* 0x000fce00078e00ff */
[----:B------:R-:W-:Y:S05]  /*f530*/  WARPSYNC.COLLECTIVE R15, `(.L_x_199) ;  /* 0x000000000f0c7348 */ /* 0x000fea0003c00000 */
[----:B------:R-:W-:Y:S02]  /*f540*/  ELECT P6, UR62, PT ;  /* 0x00000000003e782f */ /* 0x000fe400038c0000 */
[----:B------:R-:W-:Y:S01]  /*f550*/  MOV R14, UR62 ;  /* 0x0000003e000e7c02 */ /* 0x000fe20008000f00 */
[----:B------:R-:W-:Y:S10]  /*f560*/  ENDCOLLECTIVE ;  /* 0x000000000000791b */ /* 0x000ff40003800000 */
.L_x_199:
[----:B------:R-:W-:Y:S05]  /*f570*/  BSYNC B0 ;  /* 0x0000000000007941 */ /* 0x000fea0003800000 */
.L_x_198:
[----:B------:R-:W-:Y:S05]  /*f580*/  BRA `(.L_x_200) ;  /* 0xfffffff800ec7947 */ /* 0x000fea000383ffff */
.L_x_191:
[----:B0-----:R0:W1:Y:S02]  /*f590*/  SYNCS.PHASECHK.TRANS64.TRYWAIT P0, [R7+URZ], R2 ;  /* 0x00000002070075a7 */ /* 0x001064000800017f */
[----:B-1----:R-:W-:Y:S05]  /*f5a0*/  @!P0 NANOSLEEP.SYNCS 0x989680 ;  /* 0x009896800000895d */ /* 0x002fea0003900000 */
[----:B------:R-:W1:Y:S02]  /*f5b0*/  @!P0 SYNCS.PHASECHK.TRANS64 P0, [R7+URZ], R2 ;  /* 0x00000002070085a7 */ /* 0x000e64000800007f */
[----:B-1----:R-:W-:Y:S05]  /*f5c0*/  @!P0 BRA `(.L_x_191) ;  /* 0xfffffffc00f08947 */ /* 0x002fea000383ffff */
[----:B------:R-:W-:Y:S05]  /*f5d0*/  BRA `(.L_x_201) ;  /* 0xfffffffc00307947 */ /* 0x000fea000383ffff */
.L_x_192:
[----:B0-----:R0:W1:Y:S02]  /*f5e0*/  SYNCS.PHASECHK.TRANS64.TRYWAIT P0, [R9+URZ], R4 ;  /* 0x00000004090075a7 */ /* 0x001064000800017f */
[----:B-1----:R-:W-:Y:S05]  /*f5f0*/  @!P0 NANOSLEEP.SYNCS 0x989680 ;  /* 0x009896800000895d */ /* 0x002fea0003900000 */
[----:B------:R-:W1:Y:S02]  /*f600*/  @!P0 SYNCS.PHASECHK.TRANS64 P0, [R9+URZ], R4 ;  /* 0x00000004090085a7 */ /* 0x000e64000800007f */
[----:B-1----:R-:W-:Y:S05]  /*f610*/  @!P0 BRA `(.L_x_192) ;  /* 0xfffffffc00f08947 */ /* 0x002fea000383ffff */
[----:B------:R-:W-:Y:S05]  /*f620*/  BRA `(.L_x_202) ;  /* 0xfffffffc00387947 */ /* 0x000fea000383ffff */
.L_x_203:
[----:B------:R-:W-:-:S00]  /*f630*/  BRA `(.L_x_203) ;  /* 0xfffffffc00fc7947 */ /* 0x000fc0000383ffff */
[----:B------:R-:W-:-:S00]  /*f640*/  NOP ;  /* 0x0000000000007918 */ /* 0x000fc00000000000 */
        /* <DEDUP_REMOVED lines=11> */
.L_x_204:


//--------------------- .nv.global.init           --------------------------
	.section	.nv.global.init,"aw",@progbits
.nv.global.init:
	.type		$str$22,@object
	.size		$str$22,($str$23 - $str$22)
$str$22:
        /*0000*/ 	.byte	0x6b, 0x5f, 0x74, 0x69, 0x6c, 0x65, 0x5f, 0x63, 0x6f, 0x75, 0x6e, 0x74, 0x20, 0x3e, 0x3d, 0x20
        /*0010*/ 	.byte	0x31, 0x00
	.type		$str$23,@object
	.size		$str$23,(__unnamed_1 - $str$23)
$str$23:
        /*0012*/ 	.byte	0x2f, 0x74, 0x6d, 0x70, 0x2f, 0x63, 0x75, 0x74, 0x6c, 0x61, 0x73, 0x73, 0x5f, 0x73, 0x77, 0x65
        /*0022*/ 	.byte	0x65, 0x70, 0x5f, 0x73, 0x72, 0x63, 0x2f, 0x69, 0x6e, 0x63, 0x6c, 0x75, 0x64, 0x65, 0x2f, 0x63
        /*0032*/ 	.byte	0x75, 0x74, 0x6c, 0x61, 0x73, 0x73, 0x2f, 0x67, 0x65, 0x6d, 0x6d, 0x2f, 0x63, 0x6f, 0x6c, 0x6c
        /*0042*/ 	.byte	0x65, 0x63, 0x74, 0x69, 0x76, 0x65, 0x2f, 0x73, 0x6d, 0x39, 0x30, 0x5f, 0x6d, 0x6d, 0x61, 0x5f
        /*0052*/ 	.byte	0x74, 0x6d, 0x61, 0x5f, 0x67, 0x6d, 0x6d, 0x61, 0x5f, 0x73, 0x73, 0x5f, 0x77, 0x61, 0x72, 0x70
        /*0062*/ 	.byte	0x73, 0x70, 0x65, 0x63, 0x69, 0x61, 0x6c, 0x69, 0x7a, 0x65, 0x64, 0x2e, 0x68, 0x70, 0x70, 0x00
	.type		__unnamed_1,@object
	.size		__unnamed_1,(.L_0 - __unnamed_1)
__unnamed_1:
        /*0072*/ 	.byte	0x76, 0x6f, 0x69, 0x64, 0x20, 0x63, 0x75, 0x74, 0x6c, 0x61, 0x73, 0x73, 0x3a, 0x3a, 0x67, 0x65
        /* <DEDUP_REMOVED lines=179> */
        /*0bb2*/ 	.byte	0x65, 0x3a, 0x3a, 0x69, 0x64, 0x65, 0x6e, 0x74, 0x69, 0x74, 0x79, 0x5d, 0x00
.L_0:


//--------------------- .nv.shared._ZN7cutlass13device_kernelINS_4gemm6kernel13GemmUniversalIN4cute5tupleIJiiiiEEENS1_10collective13CollectiveMmaINS1_34MainloopSm90TmaGmmaWarpSpecializedILi3ENS5_IJNS4_1CILi1EEESB_SB_EEENS1_35KernelTmaWarpSpecializedCooperativeEEENS5_IJNSA_ILi384EEENSA_ILi128EEENSA_ILi64EEEEEENS_6half_tENS5_IJlSB_lEEESJ_SK_NS4_8TiledMMAINS4_8MMA_AtomIJNS4_4SM904GMMA26MMA_64x128x16_F32F16F16_SSILNSO_5MajorE0ELSQ_0ELNSO_7ScaleInE1ELSR_1EEEEEENS4_6LayoutINS5_IJNSA_ILi2EEESB_SB_EEENS5_IJSB_NSA_ILi0EEESX_EEEEENS5_IJNS4_10UnderscoreES10_S10_EEEEENS4_13SM90_TMA_LOADENS4_14ComposedLayoutINS4_7SwizzleILi3ELi4ELi3EEENS4_18smem_ptr_flag_bitsILi16EEENSU_INS5_IJNSA_ILi8EEESH_EEENS5_IJSH_SB_EEEEEEEvNS4_8identityES13_S1D_vS1E_EENS_8epilogue10collective6detail29Sm90TmaWarpSpecializedAdapterINS1H_15DefaultEpilogueISJ_SK_SK_NS1G_6thread17LinearCombinationISJ_Li1EffLNS1L_9ScaleType4KindE0ELNS_15FloatRoundStyleE2ESJ_EENS1_15EpilogueDefaultEEEEEvvEEEEvNT_6ParamsE --------------------------
	.section	.nv.shared._ZN7cutlass13device_kernelINS_4gemm6kernel13GemmUniversalIN4cute5tupleIJiiiiEEENS1_10collective13CollectiveMmaINS1_34MainloopSm90TmaGmmaWarpSpecializedILi3ENS5_IJNS4_1CILi1EEESB_SB_EEENS1_35KernelTmaWarpSpecializedCooperativeEEENS5_IJNSA_ILi384EEENSA_ILi128EEENSA_ILi64EEEEEENS_6half_tENS5_IJlSB_lEEESJ_SK_NS4_8TiledMMAINS4_8MMA_AtomIJNS4_4SM904GMMA26MMA_64x128x16_F32F16F16_SSILNSO_5MajorE0ELSQ_0ELNSO_7ScaleInE1ELSR_1EEEEEENS4_6LayoutINS5_IJNSA_ILi2EEESB_SB_EEENS5_IJSB_NSA_ILi0EEESX_EEEEENS5_IJNS4_10UnderscoreES10_S10_EEEEENS4_13SM90_TMA_LOADENS4_14ComposedLayoutINS4_7SwizzleILi3ELi4ELi3EEENS4_18smem_ptr_flag_bitsILi16EEENSU_INS5_IJNSA_ILi8EEESH_EEENS5_IJSH_SB_EEEEEEEvNS4_8identityES13_S1D_vS1E_EENS_8epilogue10collective6detail29Sm90TmaWarpSpecializedAdapterINS1H_15DefaultEpilogueISJ_SK_SK_NS1G_6thread17LinearCombinationISJ_Li1EffLNS1L_9ScaleType4KindE0ELNS_15FloatRoundStyleE2ESJ_EENS1_15EpilogueDefaultEEEEEvvEEEEvNT_6ParamsE,"aw",@nobits
	.sectionflags	@""
	.align	16
	.zero		1024


//--------------------- .nv.shared.reserved.0     --------------------------
	.section	.nv.shared.reserved.0,"aw",@nobits
	.weak		__nv_reservedSMEM_offset_0_alias
	.size		__nv_reservedSMEM_offset_0_alias, 0, 0
	.other		__nv_reservedSMEM_offset_0_alias,@"STO_CUDA_RESERVED_SHARED STV_DEFAULT"
__nv_reservedSMEM_offset_0_alias:
	.zero		0


//--------------------- .nv.global                --------------------------
	.section	.nv.global,"aw",@nobits
.nv.global:
	.type		_ZN39_INTERNAL_52fcedab_4_k_cu_9f2c3231_98994cute1_E,@object
	.size		_ZN39_INTERNAL_52fcedab_4_k_cu_9f2c3231_98994cute1_E,(_ZN39_INTERNAL_52fcedab_4_k_cu_9f2c3231_98994cuda3std3__45__cpo6cbeginE - _ZN39_INTERNAL_52fcedab_4_k_cu_9f2c3231_98994cute1_E)
_ZN39_INTERNAL_52fcedab_4_k_cu_9f2c3231_98994cute1_E:
	.zero		1
	.type		_ZN39_INTERNAL_52fcedab_4_k_cu_9f2c3231_98994cuda3std3__45__cpo6cbeginE,@object
	.size		_ZN39_INTERNAL_52fcedab_4_k_cu_9f2c3231_98994cuda3std3__45__cpo6cbeginE,(_ZN39_INTERNAL_52fcedab_4_k_cu_9f2c3231_98994cuda3std3__48in_placeE - _ZN39_INTERNAL_52fcedab_4_k_cu_9f2c3231_98994cuda3std3__45__cpo6cbeginE)
_ZN39_INTERNAL_52fcedab_4_k_cu_9f2c3231_98994cuda3std3__45__cpo6cbeginE:
	.zero		1
	.type		_ZN39_INTERNAL_52fcedab_4_k_cu_9f2c3231_98994cuda3std3__48in_placeE,@object
	.size		_ZN39_INTERNAL_52fcedab_4_k_cu_9f2c3231_98994cuda3std3__48in_placeE,(_ZN39_INTERNAL_52fcedab_4_k_cu_9f2c3231_98994cuda3std6ranges3__45__cpo9iter_moveE - _ZN39_INTERNAL_52fcedab_4_k_cu_9f2c3231_98994cuda3std3__48in_placeE)
_ZN39_INTERNAL_52fcedab_4_k_cu_9f2c3231_98994cuda3std3__48in_placeE:
	.zero		1
	.type		_ZN39_INTERNAL_52fcedab_4_k_cu_9f2c3231_98994cuda3std6ranges3__45__cpo9iter_moveE,@object
	.size		_ZN39_INTERNAL_52fcedab_4_k_cu_9f2c3231_98994cuda3std6ranges3__45__cpo9iter_moveE,(_ZN39_INTERNAL_52fcedab_4_k_cu_9f2c3231_98994cuda3std3__45__cpo5beginE - _ZN39_INTERNAL_52fcedab_4_k_cu_9f2c3231_98994cuda3std6ranges3__45__cpo9iter_moveE)
_ZN39_INTERNAL_52fcedab_4_k_cu_9f2c3231_98994cuda3std6ranges3__45__cpo9iter_moveE:
	.zero		1
	.type		_ZN39_INTERNAL_52fcedab_4_k_cu_9f2c3231_98994cuda3std3__45__cpo5beginE,@object
	.size		_ZN39_INTERNAL_52fcedab_4_k_cu_9f2c3231_98994cuda3std3__45__cpo5beginE,(_ZN39_INTERNAL_52fcedab_4_k_cu_9f2c3231_98994cuda3std3__441_GLOBAL__N__52fcedab_4_k_cu_9f2c3231_98996ignoreE - _ZN39_INTERNAL_52fcedab_4_k_cu_9f2c3231_98994cuda3std3__45__cpo5beginE)
_ZN39_INTERNAL_52fcedab_4_k_cu_9f2c3231_98994cuda3std3__45__cpo5beginE:
	.zero		1
	.type		_ZN39_INTERNAL_52fcedab_4_k_cu_9f2c3231_98994cuda3std3__441_GLOBAL__N__52fcedab_4_k_cu_9f2c3231_98996ignoreE,@object
	.size		_ZN39_INTERNAL_52fcedab_4_k_cu_9f2c3231_98994cuda3std3__441_GLOBAL__N__52fcedab_4_k_cu_9f2c3231_98996ignoreE,(_ZN39_INTERNAL_52fcedab_4_k_cu_9f2c3231_98994cute7productE - _ZN39_INTERNAL_52fcedab_4_k_cu_9f2c3231_98994cuda3std3__441_GLOBAL__N__52fcedab_4_k_cu_9f2c3231_98996ignoreE)
_ZN39_INTERNAL_52fcedab_4_k_cu_9f2c3231_98994cuda3std3__441_GLOBAL__N__52fcedab_4_k_cu_9f2c3231_98996ignoreE:
	.zero		1
	.type		_ZN39_INTERNAL_52fcedab_4_k_cu_9f2c3231_98994cute7productE,@object
	.size		_ZN39_INTERNAL_52fcedab_4_k_cu_9f2c3231_98994cute7productE,(_ZN39_INTERNAL_52fcedab_4_k_cu_9f2c3231_98994cuda3std3__45__cpo3endE - _ZN39_INTERNAL_52fcedab_4_k_cu_9f2c3231_98994cute7productE)
_ZN39_INTERNAL_52fcedab_4_k_cu_9f2c3231_98994cute7productE:
	.zero		1
	.type		_ZN39_INTERNAL_52fcedab_4_k_cu_9f2c3231_98994cuda3std3__45__cpo3endE,@object
	.size		_ZN39_INTERNAL_52fcedab_4_k_cu_9f2c3231_98994cuda3std3__45__cpo3endE,(_ZN39_INTERNAL_52fcedab_4_k_cu_9f2c3231_98994cuda3std3__419piecewise_constructE - _ZN39_INTERNAL_52fcedab_4_k_cu_9f2c3231_98994cuda3std3__45__cpo3endE)
_ZN39_INTERNAL_52fcedab_4_k_cu_9f2c3231_98994cuda3std3__45__cpo3endE:
	.zero		1
	.type		_ZN39_INTERNAL_52fcedab_4_k_cu_9f2c3231_98994cuda3std3__419piecewise_constructE,@object
	.size		_ZN39_INTERNAL_52fcedab_4_k_cu_9f2c3231_98994cuda3std3__419piecewise_constructE,(_ZN39_INTERNAL_52fcedab_4_k_cu_9f2c3231_98994cuda3std3__45__cpo4cendE - _ZN39_INTERNAL_52fcedab_4_k_cu_9f2c3231_98994cuda3std3__419piecewise_constructE)
_ZN39_INTERNAL_52fcedab_4_k_cu_9f2c3231_98994cuda3std3__419piecewise_constructE:
	.zero		1
	.type		_ZN39_INTERNAL_52fcedab_4_k_cu_9f2c3231_98994cuda3std3__45__cpo4cendE,@object
	.size		_ZN39_INTERNAL_52fcedab_4_k_cu_9f2c3231_98994cuda3std3__45__cpo4cendE,(_ZN39_INTERNAL_52fcedab_4_k_cu_9f2c3231_98994cuda3std6ranges3__45__cpo4swapE - _ZN39_INTERNAL_52fcedab_4_k_cu_9f2c3231_98994cuda3std3__45__cpo4cendE)
_ZN39_INTERNAL_52fcedab_4_k_cu_9f2c3231_98994cuda3std3__45__cpo4cendE:
	.zero		1
	.type		_ZN39_INTERNAL_52fcedab_4_k_cu_9f2c3231_98994cuda3std6ranges3__45__cpo4swapE,@object
	.size		_ZN39_INTERNAL_52fcedab_4_k_cu_9f2c3231_98994cuda3std6ranges3__45__cpo4swapE,(.L_8 - _ZN39_INTERNAL_52fcedab_4_k_cu_9f2c3231_98994cuda3std6ranges3__45__cpo4swapE)
_ZN39_INTERNAL_52fcedab_4_k_cu_9f2c3231_98994cuda3std6ranges3__45__cpo4swapE:
	.zero		1
.L_8:


//--------------------- .nv.constant0._ZN7cutlass13device_kernelINS_4gemm6kernel13GemmUniversalIN4cute5tupleIJiiiiEEENS1_10collective13CollectiveMmaINS1_34MainloopSm90TmaGmmaWarpSpecializedILi3ENS5_IJNS4_1CILi1EEESB_SB_EEENS1_35KernelTmaWarpSpecializedCooperativeEEENS5_IJNSA_ILi384EEENSA_ILi128EEENSA_ILi64EEEEEENS_6half_tENS5_IJlSB_lEEESJ_SK_NS4_8TiledMMAINS4_8MMA_AtomIJNS4_4SM904GMMA26MMA_64x128x16_F32F16F16_SSILNSO_5MajorE0ELSQ_0ELNSO_7ScaleInE1ELSR_1EEEEEENS4_6LayoutINS5_IJNSA_ILi2EEESB_SB_EEENS5_IJSB_NSA_ILi0EEESX_EEEEENS5_IJNS4_10UnderscoreES10_S10_EEEEENS4_13SM90_TMA_LOADENS4_14ComposedLayoutINS4_7SwizzleILi3ELi4ELi3EEENS4_18smem_ptr_flag_bitsILi16EEENSU_INS5_IJNSA_ILi8EEESH_EEENS5_IJSH_SB_EEEEEEEvNS4_8identityES13_S1D_vS1E_EENS_8epilogue10collective6detail29Sm90TmaWarpSpecializedAdapterINS1H_15DefaultEpilogueISJ_SK_SK_NS1G_6thread17LinearCombinationISJ_Li1EffLNS1L_9ScaleType4KindE0ELNS_15FloatRoundStyleE2ESJ_EENS1_15EpilogueDefaultEEEEEvvEEEEvNT_6ParamsE --------------------------
	.section	.nv.constant0._ZN7cutlass13device_kernelINS_4gemm6kernel13GemmUniversalIN4cute5tupleIJiiiiEEENS1_10collective13CollectiveMmaINS1_34MainloopSm90TmaGmmaWarpSpecializedILi3ENS5_IJNS4_1CILi1EEESB_SB_EEENS1_35KernelTmaWarpSpecializedCooperativeEEENS5_IJNSA_ILi384EEENSA_ILi128EEENSA_ILi64EEEEEENS_6half_tENS5_IJlSB_lEEESJ_SK_NS4_8TiledMMAINS4_8MMA_AtomIJNS4_4SM904GMMA26MMA_64x128x16_F32F16F16_SSILNSO_5MajorE0ELSQ_0ELNSO_7ScaleInE1ELSR_1EEEEEENS4_6LayoutINS5_IJNSA_ILi2EEESB_SB_EEENS5_IJSB_NSA_ILi0EEESX_EEEEENS5_IJNS4_10UnderscoreES10_S10_EEEEENS4_13SM90_TMA_LOADENS4_14ComposedLayoutINS4_7SwizzleILi3ELi4ELi3EEENS4_18smem_ptr_flag_bitsILi16EEENSU_INS5_IJNSA_ILi8EEESH_EEENS5_IJSH_SB_EEEEEEEvNS4_8identityES13_S1D_vS1E_EENS_8epilogue10collective6detail29Sm90TmaWarpSpecializedAdapterINS1H_15DefaultEpilogueISJ_SK_SK_NS1G_6thread17LinearCombinationISJ_Li1EffLNS1L_9ScaleType4KindE0ELNS_15FloatRoundStyleE2ESJ_EENS1_15EpilogueDefaultEEEEEvvEEEEvNT_6ParamsE,"a",@progbits
	.sectionflags	@""
	.align	4
.nv.constant0._ZN7cutlass13device_kernelINS_4gemm6kernel13GemmUniversalIN4cute5tupleIJiiiiEEENS1_10collective13CollectiveMmaINS1_34MainloopSm90TmaGmmaWarpSpecializedILi3ENS5_IJNS4_1CILi1EEESB_SB_EEENS1_35KernelTmaWarpSpecializedCooperativeEEENS5_IJNSA_ILi384EEENSA_ILi128EEENSA_ILi64EEEEEENS_6half_tENS5_IJlSB_lEEESJ_SK_NS4_8TiledMMAINS4_8MMA_AtomIJNS4_4SM904GMMA26MMA_64x128x16_F32F16F16_SSILNSO_5MajorE0ELSQ_0ELNSO_7ScaleInE1ELSR_1EEEEEENS4_6LayoutINS5_IJNSA_ILi2EEESB_SB_EEENS5_IJSB_NSA_ILi0EEESX_EEEEENS5_IJNS4_10UnderscoreES10_S10_EEEEENS4_13SM90_TMA_LOADENS4_14ComposedLayoutINS4_7SwizzleILi3ELi4ELi3EEENS4_18smem_ptr_flag_bitsILi16EEENSU_INS5_IJNSA_ILi8EEESH_EEENS5_IJSH_SB_EEEEEEEvNS4_8identityES13_S1D_vS1E_EENS_8epilogue10collective6detail29Sm90TmaWarpSpecializedAdapterINS1H_15DefaultEpilogueISJ_SK_SK_NS1G_6thread17LinearCombinationISJ_Li1EffLNS1L_9ScaleType4KindE0ELNS_15FloatRoundStyleE2ESJ_EENS1_15EpilogueDefaultEEEEEvvEEEEvNT_6ParamsE:
	.zero		1664


//--------------------- SYMBOLS --------------------------

	.type		.nv.reservedSmem.offset0,@object
	.size		.nv.reservedSmem.offset0,0x4
	.type		__assertfail,@function
